	.target	sm_90a

	.elftype	@"ET_EXEC"


//--------------------- .note.nv.tkinfo           --------------------------
	.section	.note.nv.tkinfo,"",@"SHT_NOTE"
	.sectionflags	@"SHF_NOTE_NV_TKINFO"
	.tkinfo
        /*0018*/ 	.word	0x00000002
        /*0030*/ 	.string	""
        /*0030*/ 	.string	"ptxas"
        /*0030*/ 	.string	"Cuda compilation tools, release 13.0, V13.0.88"
        /*0030*/ 	.string	"Build cuda_13.0.r13.0/compiler.36424714_0"
        /*0030*/ 	.string	"-arch sm_90a -m 64 "



//--------------------- .note.nv.cuinfo           --------------------------
	.section	.note.nv.cuinfo,"",@"SHT_NOTE"
	.sectionflags	@"SHF_NOTE_NV_CUINFO"
        /*0018*/ 	.short	0x0002
        /*001a*/ 	.short	0x005a
        /*001c*/ 	.short	0x0082
	.zero		2


//--------------------- .nv.info                  --------------------------
	.section	.nv.info,"",@"SHT_CUDA_INFO"
	.align	4


	//----- nvinfo : EIATTR_REGCOUNT
	.align		4
        /*0000*/ 	.byte	0x04, 0x2f
        /*0002*/ 	.short	(.L_12 - .L_11)
	.align		4
.L_11:
        /*0004*/ 	.word	index@(_ZN7cutlass13device_kernelIN5flash19enable_sm80_to_sm89INS1_16FlashAttnFwdSm80INS1_25CollectiveMainloopFwdSm80ILi4ELi1ELb0EN4cute5tupleIJNS5_1CILi128EEENS7_ILi64EEES8_EEELi128ENS_6half_tEfNS_4arch4Sm80ELb1ELb0ELb0ELb1ELb1ELb1ELb1ELb0EEENS1_21CollectiveEpilogueFwdINS6_IJS8_S8_S9_EEENS6_IJNS7_ILi1EEESH_SH_EEESB_SD_Li128ELb1ELb1ELb0ELb0EEENS1_19SingleTileSchedulerILb1ELb0ELb1ELi128EEEEEEEEEvNT_6ParamsE)
        /*0008*/ 	.word	0x00000004


	//----- nvinfo : EIATTR_FRAME_SIZE
	.align		4
.L_12:
        /*000c*/ 	.byte	0x04, 0x11
        /*000e*/ 	.short	(.L_14 - .L_13)
	.align		4
.L_13:
        /*0010*/ 	.word	index@(_ZN7cutlass13device_kernelIN5flash19enable_sm80_to_sm89INS1_16FlashAttnFwdSm80INS1_25CollectiveMainloopFwdSm80ILi4ELi1ELb0EN4cute5tupleIJNS5_1CILi128EEENS7_ILi64EEES8_EEELi128ENS_6half_tEfNS_4arch4Sm80ELb1ELb0ELb0ELb1ELb1ELb1ELb1ELb0EEENS1_21CollectiveEpilogueFwdINS6_IJS8_S8_S9_EEENS6_IJNS7_ILi1EEESH_SH_EEESB_SD_Li128ELb1ELb1ELb0ELb0EEENS1_19SingleTileSchedulerILb1ELb0ELb1ELi128EEEEEEEEEvNT_6ParamsE)
        /*0014*/ 	.word	0x00000000


	//----- nvinfo : EIATTR_REGCOUNT
	.align		4
.L_14:
        /*0018*/ 	.byte	0x04, 0x2f
        /*001a*/ 	.short	(.L_16 - .L_15)
	.align		4
.L_15:
        /*001c*/ 	.word	index@(_ZN7cutlass13device_kernelIN5flash19enable_sm80_to_sm89INS1_16FlashAttnFwdSm80INS1_25CollectiveMainloopFwdSm80ILi4ELi1ELb0EN4cute5tupleIJNS5_1CILi128EEENS7_ILi64EEES8_EEELi128ENS_6half_tEfNS_4arch4Sm80ELb1ELb0ELb0ELb1ELb1ELb0ELb1ELb0EEENS1_21CollectiveEpilogueFwdINS6_IJS8_S8_S9_EEENS6_IJNS7_ILi1EEESH_SH_EEESB_SD_Li128ELb1ELb1ELb0ELb0EEENS1_19SingleTileSchedulerILb1ELb0ELb1ELi128EEEEEEEEEvNT_6ParamsE)
        /*0020*/ 	.word	0x00000004


	//----- nvinfo : EIATTR_FRAME_SIZE
	.align		4
.L_16:
        /*0024*/ 	.byte	0x04, 0x11
        /*0026*/ 	.short	(.L_18 - .L_17)
	.align		4
.L_17:
        /*0028*/ 	.word	index@(_ZN7cutlass13device_kernelIN5flash19enable_sm80_to_sm89INS1_16FlashAttnFwdSm80INS1_25CollectiveMainloopFwdSm80ILi4ELi1ELb0EN4cute5tupleIJNS5_1CILi128EEENS7_ILi64EEES8_EEELi128ENS_6half_tEfNS_4arch4Sm80ELb1ELb0ELb0ELb1ELb1ELb0ELb1ELb0EEENS1_21CollectiveEpilogueFwdINS6_IJS8_S8_S9_EEENS6_IJNS7_ILi1EEESH_SH_EEESB_SD_Li128ELb1ELb1ELb0ELb0EEENS1_19SingleTileSchedulerILb1ELb0ELb1ELi128EEEEEEEEEvNT_6ParamsE)
        /*002c*/ 	.word	0x00000000


	//----- nvinfo : EIATTR_REGCOUNT
	.align		4
.L_18:
        /*0030*/ 	.byte	0x04, 0x2f
        /*0032*/ 	.short	(.L_20 - .L_19)
	.align		4
.L_19:
        /*0034*/ 	.word	index@(_ZN7cutlass13device_kernelIN5flash19enable_sm80_to_sm89INS1_16FlashAttnFwdSm80INS1_25CollectiveMainloopFwdSm80ILi4ELi1ELb0EN4cute5tupleIJNS5_1CILi128EEENS7_ILi64EEES8_EEELi128ENS_6half_tEfNS_4arch4Sm80ELb1ELb0ELb0ELb0ELb1ELb0ELb1ELb0EEENS1_21CollectiveEpilogueFwdINS6_IJS8_S8_S9_EEENS6_IJNS7_ILi1EEESH_SH_EEESB_SD_Li128ELb0ELb1ELb0ELb0EEENS1_30DynamicPersistentTileSchedulerILi128ELi128ELb0ELb1ELb0EEEEEEEEEvNT_6ParamsE)
        /*0038*/ 	.word	0x00000004


	//----- nvinfo : EIATTR_FRAME_SIZE
	.align		4
.L_20:
        /*003c*/ 	.byte	0x04, 0x11
        /*003e*/ 	.short	(.L_22 - .L_21)
	.align		4
.L_21:
        /*0040*/ 	.word	index@(_ZN7cutlass13device_kernelIN5flash19enable_sm80_to_sm89INS1_16FlashAttnFwdSm80INS1_25CollectiveMainloopFwdSm80ILi4ELi1ELb0EN4cute5tupleIJNS5_1CILi128EEENS7_ILi64EEES8_EEELi128ENS_6half_tEfNS_4arch4Sm80ELb1ELb0ELb0ELb0ELb1ELb0ELb1ELb0EEENS1_21CollectiveEpilogueFwdINS6_IJS8_S8_S9_EEENS6_IJNS7_ILi1EEESH_SH_EEESB_SD_Li128ELb0ELb1ELb0ELb0EEENS1_30DynamicPersistentTileSchedulerILi128ELi128ELb0ELb1ELb0EEEEEEEEEvNT_6ParamsE)
        /*0044*/ 	.word	0x00000000


	//----- nvinfo : EIATTR_REGCOUNT
	.align		4
.L_22:
        /*0048*/ 	.byte	0x04, 0x2f
        /*004a*/ 	.short	(.L_24 - .L_23)
	.align		4
.L_23:
        /*004c*/ 	.word	index@(_ZN7cutlass13device_kernelIN5flash19enable_sm80_to_sm89INS1_16FlashAttnFwdSm80INS1_25CollectiveMainloopFwdSm80ILi4ELi1ELb0EN4cute5tupleIJNS5_1CILi128EEENS7_ILi48EEES8_EEELi128ENS_6half_tEfNS_4arch4Sm80ELb0ELb1ELb0ELb1ELb1ELb1ELb1ELb0EEENS1_21CollectiveEpilogueFwdINS6_IJS8_S8_S9_EEENS6_IJNS7_ILi1EEESH_SH_EEESB_SD_Li128ELb1ELb1ELb0ELb0EEENS1_19SingleTileSchedulerILb1ELb0ELb1ELi128EEEEEEEEEvNT_6ParamsE)
        /*0050*/ 	.word	0x00000004


	//----- nvinfo : EIATTR_FRAME_SIZE
	.align		4
.L_24:
        /*0054*/ 	.byte	0x04, 0x11
        /*0056*/ 	.short	(.L_26 - .L_25)
	.align		4
.L_25:
        /*0058*/ 	.word	index@(_ZN7cutlass13device_kernelIN5flash19enable_sm80_to_sm89INS1_16FlashAttnFwdSm80INS1_25CollectiveMainloopFwdSm80ILi4ELi1ELb0EN4cute5tupleIJNS5_1CILi128EEENS7_ILi48EEES8_EEELi128ENS_6half_tEfNS_4arch4Sm80ELb0ELb1ELb0ELb1ELb1ELb1ELb1ELb0EEENS1_21CollectiveEpilogueFwdINS6_IJS8_S8_S9_EEENS6_IJNS7_ILi1EEESH_SH_EEESB_SD_Li128ELb1ELb1ELb0ELb0EEENS1_19SingleTileSchedulerILb1ELb0ELb1ELi128EEEEEEEEEvNT_6ParamsE)
        /*005c*/ 	.word	0x00000000


	//----- nvinfo : EIATTR_REGCOUNT
	.align		4
.L_26:
        /*0060*/ 	.byte	0x04, 0x2f
        /*0062*/ 	.short	(.L_28 - .L_27)
	.align		4
.L_27:
        /*0064*/ 	.word	index@(_ZN7cutlass13device_kernelIN5flash19enable_sm80_to_sm89INS1_16FlashAttnFwdSm80INS1_25CollectiveMainloopFwdSm80ILi4ELi1ELb0EN4cute5tupleIJNS5_1CILi128EEENS7_ILi48EEES8_EEELi128ENS_6half_tEfNS_4arch4Sm80ELb0ELb1ELb0ELb1ELb1ELb0ELb1ELb0EEENS1_21CollectiveEpilogueFwdINS6_IJS8_S8_S9_EEENS6_IJNS7_ILi1EEESH_SH_EEESB_SD_Li128ELb1ELb1ELb0ELb0EEENS1_19SingleTileSchedulerILb1ELb0ELb1ELi128EEEEEEEEEvNT_6ParamsE)
        /*0068*/ 	.word	0x00000004


	//----- nvinfo : EIATTR_FRAME_SIZE
	.align		4
.L_28:
        /*006c*/ 	.byte	0x04, 0x11
        /*006e*/ 	.short	(.L_30 - .L_29)
	.align		4
.L_29:
        /*0070*/ 	.word	index@(_ZN7cutlass13device_kernelIN5flash19enable_sm80_to_sm89INS1_16FlashAttnFwdSm80INS1_25CollectiveMainloopFwdSm80ILi4ELi1ELb0EN4cute5tupleIJNS5_1CILi128EEENS7_ILi48EEES8_EEELi128ENS_6half_tEfNS_4arch4Sm80ELb0ELb1ELb0ELb1ELb1ELb0ELb1ELb0EEENS1_21CollectiveEpilogueFwdINS6_IJS8_S8_S9_EEENS6_IJNS7_ILi1EEESH_SH_EEESB_SD_Li128ELb1ELb1ELb0ELb0EEENS1_19SingleTileSchedulerILb1ELb0ELb1ELi128EEEEEEEEEvNT_6ParamsE)
        /*0074*/ 	.word	0x00000000


	//----- nvinfo : EIATTR_REGCOUNT
	.align		4
.L_30:
        /*0078*/ 	.byte	0x04, 0x2f
        /*007a*/ 	.short	(.L_32 - .L_31)
	.align		4
.L_31:
        /*007c*/ 	.word	index@(_ZN7cutlass13device_kernelIN5flash19enable_sm80_to_sm89INS1_16FlashAttnFwdSm80INS1_25CollectiveMainloopFwdSm80ILi4ELi1ELb0EN4cute5tupleIJNS5_1CILi128EEENS7_ILi48EEES8_EEELi128ENS_6half_tEfNS_4arch4Sm80ELb0ELb1ELb0ELb0ELb1ELb0ELb1ELb0EEENS1_21CollectiveEpilogueFwdINS6_IJS8_S8_S9_EEENS6_IJNS7_ILi1EEESH_SH_EEESB_SD_Li128ELb0ELb1ELb0ELb0EEENS1_19SingleTileSchedulerILb0ELb0ELb1ELi128EEEEEEEEEvNT_6ParamsE)
        /*0080*/ 	.word	0x00000004


	//----- nvinfo : EIATTR_FRAME_SIZE
	.align		4
.L_32:
        /*0084*/ 	.byte	0x04, 0x11
        /*0086*/ 	.short	(.L_34 - .L_33)
	.align		4
.L_33:
        /*0088*/ 	.word	index@(_ZN7cutlass13device_kernelIN5flash19enable_sm80_to_sm89INS1_16FlashAttnFwdSm80INS1_25CollectiveMainloopFwdSm80ILi4ELi1ELb0EN4cute5tupleIJNS5_1CILi128EEENS7_ILi48EEES8_EEELi128ENS_6half_tEfNS_4arch4Sm80ELb0ELb1ELb0ELb0ELb1ELb0ELb1ELb0EEENS1_21CollectiveEpilogueFwdINS6_IJS8_S8_S9_EEENS6_IJNS7_ILi1EEESH_SH_EEESB_SD_Li128ELb0ELb1ELb0ELb0EEENS1_19SingleTileSchedulerILb0ELb0ELb1ELi128EEEEEEEEEvNT_6ParamsE)
        /*008c*/ 	.word	0x00000000


	//----- nvinfo : EIATTR_REGCOUNT
	.align		4
.L_34:
        /*0090*/ 	.byte	0x04, 0x2f
        /*0092*/ 	.short	(.L_36 - .L_35)
	.align		4
.L_35:
        /*0094*/ 	.word	index@(_ZN7cutlass13device_kernelIN5flash19enable_sm80_to_sm89INS1_16FlashAttnFwdSm80INS1_25CollectiveMainloopFwdSm80ILi4ELi1ELb0EN4cute5tupleIJNS5_1CILi128EEENS7_ILi64EEES8_EEELi128ENS_6half_tEfNS_4arch4Sm80ELb0ELb0ELb0ELb1ELb1ELb1ELb1ELb0EEENS1_21CollectiveEpilogueFwdINS6_IJS8_S8_S9_EEENS6_IJNS7_ILi1EEESH_SH_EEESB_SD_Li128ELb1ELb1ELb0ELb0EEENS1_19SingleTileSchedulerILb1ELb0ELb1ELi128EEEEEEEEEvNT_6ParamsE)
        /*0098*/ 	.word	0x00000004


	//----- nvinfo : EIATTR_FRAME_SIZE
	.align		4
.L_36:
        /*009c*/ 	.byte	0x04, 0x11
        /*009e*/ 	.short	(.L_38 - .L_37)
	.align		4
.L_37:
        /*00a0*/ 	.word	index@(_ZN7cutlass13device_kernelIN5flash19enable_sm80_to_sm89INS1_16FlashAttnFwdSm80INS1_25CollectiveMainloopFwdSm80ILi4ELi1ELb0EN4cute5tupleIJNS5_1CILi128EEENS7_ILi64EEES8_EEELi128ENS_6half_tEfNS_4arch4Sm80ELb0ELb0ELb0ELb1ELb1ELb1ELb1ELb0EEENS1_21CollectiveEpilogueFwdINS6_IJS8_S8_S9_EEENS6_IJNS7_ILi1EEESH_SH_EEESB_SD_Li128ELb1ELb1ELb0ELb0EEENS1_19SingleTileSchedulerILb1ELb0ELb1ELi128EEEEEEEEEvNT_6ParamsE)
        /*00a4*/ 	.word	0x00000000


	//----- nvinfo : EIATTR_REGCOUNT
	.align		4
.L_38:
        /*00a8*/ 	.byte	0x04, 0x2f
        /*00aa*/ 	.short	(.L_40 - .L_39)
	.align		4
.L_39:
        /*00ac*/ 	.word	index@(_ZN7cutlass13device_kernelIN5flash19enable_sm80_to_sm89INS1_16FlashAttnFwdSm80INS1_25CollectiveMainloopFwdSm80ILi4ELi1ELb0EN4cute5tupleIJNS5_1CILi128EEENS7_ILi64EEES8_EEELi128ENS_6half_tEfNS_4arch4Sm80ELb0ELb0ELb0ELb1ELb1ELb0ELb1ELb0EEENS1_21CollectiveEpilogueFwdINS6_IJS8_S8_S9_EEENS6_IJNS7_ILi1EEESH_SH_EEESB_SD_Li128ELb1ELb1ELb0ELb0EEENS1_19SingleTileSchedulerILb1ELb0ELb1ELi128EEEEEEEEEvNT_6ParamsE)
        /*00b0*/ 	.word	0x00000004


	//----- nvinfo : EIATTR_FRAME_SIZE
	.align		4
.L_40:
        /*00b4*/ 	.byte	0x04, 0x11
        /*00b6*/ 	.short	(.L_42 - .L_41)
	.align		4
.L_41:
        /*00b8*/ 	.word	index@(_ZN7cutlass13device_kernelIN5flash19enable_sm80_to_sm89INS1_16FlashAttnFwdSm80INS1_25CollectiveMainloopFwdSm80ILi4ELi1ELb0EN4cute5tupleIJNS5_1CILi128EEENS7_ILi64EEES8_EEELi128ENS_6half_tEfNS_4arch4Sm80ELb0ELb0ELb0ELb1ELb1ELb0ELb1ELb0EEENS1_21CollectiveEpilogueFwdINS6_IJS8_S8_S9_EEENS6_IJNS7_ILi1EEESH_SH_EEESB_SD_Li128ELb1ELb1ELb0ELb0EEENS1_19SingleTileSchedulerILb1ELb0ELb1ELi128EEEEEEEEEvNT_6ParamsE)
        /*00bc*/ 	.word	0x00000000


	//----- nvinfo : EIATTR_REGCOUNT
	.align		4
.L_42:
        /*00c0*/ 	.byte	0x04, 0x2f
        /*00c2*/ 	.short	(.L_44 - .L_43)
	.align		4
.L_43:
        /*00c4*/ 	.word	index@(_ZN7cutlass13device_kernelIN5flash19enable_sm80_to_sm89INS1_16FlashAttnFwdSm80INS1_25CollectiveMainloopFwdSm80ILi4ELi1ELb0EN4cute5tupleIJNS5_1CILi128EEENS7_ILi64EEES8_EEELi128ENS_6half_tEfNS_4arch4Sm80ELb0ELb0ELb0ELb0ELb1ELb0ELb1ELb0EEENS1_21CollectiveEpilogueFwdINS6_IJS8_S8_S9_EEENS6_IJNS7_ILi1EEESH_SH_EEESB_SD_Li128ELb0ELb1ELb0ELb0EEENS1_19SingleTileSchedulerILb0ELb0ELb1ELi128EEEEEEEEEvNT_6ParamsE)
        /*00c8*/ 	.word	0x00000004


	//----- nvinfo : EIATTR_FRAME_SIZE
	.align		4
.L_44:
        /*00cc*/ 	.byte	0x04, 0x11
        /*00ce*/ 	.short	(.L_46 - .L_45)
	.align		4
.L_45:
        /*00d0*/ 	.word	index@(_ZN7cutlass13device_kernelIN5flash19enable_sm80_to_sm89INS1_16FlashAttnFwdSm80INS1_25CollectiveMainloopFwdSm80ILi4ELi1ELb0EN4cute5tupleIJNS5_1CILi128EEENS7_ILi64EEES8_EEELi128ENS_6half_tEfNS_4arch4Sm80ELb0ELb0ELb0ELb0ELb1ELb0ELb1ELb0EEENS1_21CollectiveEpilogueFwdINS6_IJS8_S8_S9_EEENS6_IJNS7_ILi1EEESH_SH_EEESB_SD_Li128ELb0ELb1ELb0ELb0EEENS1_19SingleTileSchedulerILb0ELb0ELb1ELi128EEEEEEEEEvNT_6ParamsE)
        /*00d4*/ 	.word	0x00000000


	//----- nvinfo : EIATTR_REGCOUNT
	.align		4
.L_46:
        /*00d8*/ 	.byte	0x04, 0x2f
        /*00da*/ 	.short	(.L_48 - .L_47)
	.align		4
.L_47:
        /*00dc*/ 	.word	index@(_ZN7cutlass13device_kernelIN5flash19enable_sm80_to_sm89INS1_16FlashAttnFwdSm80INS1_25CollectiveMainloopFwdSm80ILi8ELi1ELb1EN4cute5tupleIJNS5_1CILi128EEES8_S8_EEELi128ENS_6half_tEfNS_4arch4Sm80ELb1ELb0ELb0ELb1ELb1ELb1ELb1ELb0EEENS1_21CollectiveEpilogueFwdIS9_NS6_IJNS7_ILi1EEESF_SF_EEESA_SC_Li256ELb1ELb1ELb0ELb0EEENS1_19SingleTileSchedulerILb1ELb0ELb1ELi128EEEEEEEEEvNT_6ParamsE)
        /*00e0*/ 	.word	0x00000004


	//----- nvinfo : EIATTR_FRAME_SIZE
	.align		4
.L_48:
        /*00e4*/ 	.byte	0x04, 0x11
        /*00e6*/ 	.short	(.L_50 - .L_49)
	.align		4
.L_49:
        /*00e8*/ 	.word	index@(_ZN7cutlass13device_kernelIN5flash19enable_sm80_to_sm89INS1_16FlashAttnFwdSm80INS1_25CollectiveMainloopFwdSm80ILi8ELi1ELb1EN4cute5tupleIJNS5_1CILi128EEES8_S8_EEELi128ENS_6half_tEfNS_4arch4Sm80ELb1ELb0ELb0ELb1ELb1ELb1ELb1ELb0EEENS1_21CollectiveEpilogueFwdIS9_NS6_IJNS7_ILi1EEESF_SF_EEESA_SC_Li256ELb1ELb1ELb0ELb0EEENS1_19SingleTileSchedulerILb1ELb0ELb1ELi128EEEEEEEEEvNT_6ParamsE)
        /*00ec*/ 	.word	0x00000000


	//----- nvinfo : EIATTR_REGCOUNT
	.align		4
.L_50:
        /*00f0*/ 	.byte	0x04, 0x2f
        /*00f2*/ 	.short	(.L_52 - .L_51)
	.align		4
.L_51:
        /*00f4*/ 	.word	index@(_ZN7cutlass13device_kernelIN5flash19enable_sm80_to_sm89INS1_16FlashAttnFwdSm80INS1_25CollectiveMainloopFwdSm80ILi8ELi1ELb1EN4cute5tupleIJNS5_1CILi128EEES8_S8_EEELi128ENS_6half_tEfNS_4arch4Sm80ELb1ELb0ELb0ELb1ELb1ELb0ELb1ELb0EEENS1_21CollectiveEpilogueFwdIS9_NS6_IJNS7_ILi1EEESF_SF_EEESA_SC_Li256ELb1ELb1ELb0ELb0EEENS1_19SingleTileSchedulerILb1ELb0ELb1ELi128EEEEEEEEEvNT_6ParamsE)
        /*00f8*/ 	.word	0x00000004


	//----- nvinfo : EIATTR_FRAME_SIZE
	.align		4
.L_52:
        /*00fc*/ 	.byte	0x04, 0x11
        /*00fe*/ 	.short	(.L_54 - .L_53)
	.align		4
.L_53:
        /*0100*/ 	.word	index@(_ZN7cutlass13device_kernelIN5flash19enable_sm80_to_sm89INS1_16FlashAttnFwdSm80INS1_25CollectiveMainloopFwdSm80ILi8ELi1ELb1EN4cute5tupleIJNS5_1CILi128EEES8_S8_EEELi128ENS_6half_tEfNS_4arch4Sm80ELb1ELb0ELb0ELb1ELb1ELb0ELb1ELb0EEENS1_21CollectiveEpilogueFwdIS9_NS6_IJNS7_ILi1EEESF_SF_EEESA_SC_Li256ELb1ELb1ELb0ELb0EEENS1_19SingleTileSchedulerILb1ELb0ELb1ELi128EEEEEEEEEvNT_6ParamsE)
        /*0104*/ 	.word	0x00000000


	//----- nvinfo : EIATTR_REGCOUNT
	.align		4
.L_54:
        /*0108*/ 	.byte	0x04, 0x2f
        /*010a*/ 	.short	(.L_56 - .L_55)
	.align		4
.L_55:
        /*010c*/ 	.word	index@(_ZN7cutlass13device_kernelIN5flash19enable_sm80_to_sm89INS1_16FlashAttnFwdSm80INS1_25CollectiveMainloopFwdSm80ILi8ELi1ELb1EN4cute5tupleIJNS5_1CILi128EEES8_S8_EEELi128ENS_6half_tEfNS_4arch4Sm80ELb1ELb0ELb0ELb0ELb1ELb0ELb1ELb0EEENS1_21CollectiveEpilogueFwdIS9_NS6_IJNS7_ILi1EEESF_SF_EEESA_SC_Li256ELb0ELb1ELb0ELb0EEENS1_30DynamicPersistentTileSchedulerILi256ELi256ELb0ELb1ELb0EEEEEEEEEvNT_6ParamsE)
        /*0110*/ 	.word	0x00000004


	//----- nvinfo : EIATTR_FRAME_SIZE
	.align		4
.L_56:
        /*0114*/ 	.byte	0x04, 0x11
        /*0116*/ 	.short	(.L_58 - .L_57)
	.align		4
.L_57:
        /*0118*/ 	.word	index@(_ZN7cutlass13device_kernelIN5flash19enable_sm80_to_sm89INS1_16FlashAttnFwdSm80INS1_25CollectiveMainloopFwdSm80ILi8ELi1ELb1EN4cute5tupleIJNS5_1CILi128EEES8_S8_EEELi128ENS_6half_tEfNS_4arch4Sm80ELb1ELb0ELb0ELb0ELb1ELb0ELb1ELb0EEENS1_21CollectiveEpilogueFwdIS9_NS6_IJNS7_ILi1EEESF_SF_EEESA_SC_Li256ELb0ELb1ELb0ELb0EEENS1_30DynamicPersistentTileSchedulerILi256ELi256ELb0ELb1ELb0EEEEEEEEEvNT_6ParamsE)
        /*011c*/ 	.word	0x00000000


	//----- nvinfo : EIATTR_REGCOUNT
	.align		4
.L_58:
        /*0120*/ 	.byte	0x04, 0x2f
        /*0122*/ 	.short	(.L_60 - .L_59)
	.align		4
.L_59:
        /*0124*/ 	.word	index@(_ZN7cutlass13device_kernelIN5flash19enable_sm80_to_sm89INS1_16FlashAttnFwdSm80INS1_25CollectiveMainloopFwdSm80ILi8ELi1ELb1EN4cute5tupleIJNS5_1CILi128EEENS7_ILi96EEES8_EEELi128ENS_6half_tEfNS_4arch4Sm80ELb0ELb1ELb0ELb1ELb1ELb1ELb1ELb0EEENS1_21CollectiveEpilogueFwdINS6_IJS8_S8_S9_EEENS6_IJNS7_ILi1EEESH_SH_EEESB_SD_Li256ELb1ELb1ELb0ELb0EEENS1_19SingleTileSchedulerILb1ELb0ELb1ELi128EEEEEEEEEvNT_6ParamsE)
        /*0128*/ 	.word	0x00000004


	//----- nvinfo : EIATTR_FRAME_SIZE
	.align		4
.L_60:
        /*012c*/ 	.byte	0x04, 0x11
        /*012e*/ 	.short	(.L_62 - .L_61)
	.align		4
.L_61:
        /*0130*/ 	.word	index@(_ZN7cutlass13device_kernelIN5flash19enable_sm80_to_sm89INS1_16FlashAttnFwdSm80INS1_25CollectiveMainloopFwdSm80ILi8ELi1ELb1EN4cute5tupleIJNS5_1CILi128EEENS7_ILi96EEES8_EEELi128ENS_6half_tEfNS_4arch4Sm80ELb0ELb1ELb0ELb1ELb1ELb1ELb1ELb0EEENS1_21CollectiveEpilogueFwdINS6_IJS8_S8_S9_EEENS6_IJNS7_ILi1EEESH_SH_EEESB_SD_Li256ELb1ELb1ELb0ELb0EEENS1_19SingleTileSchedulerILb1ELb0ELb1ELi128EEEEEEEEEvNT_6ParamsE)
        /*0134*/ 	.word	0x00000000


	//----- nvinfo : EIATTR_REGCOUNT
	.align		4
.L_62:
        /*0138*/ 	.byte	0x04, 0x2f
        /*013a*/ 	.short	(.L_64 - .L_63)
	.align		4
.L_63:
        /*013c*/ 	.word	index@(_ZN7cutlass13device_kernelIN5flash19enable_sm80_to_sm89INS1_16FlashAttnFwdSm80INS1_25CollectiveMainloopFwdSm80ILi8ELi1ELb1EN4cute5tupleIJNS5_1CILi128EEENS7_ILi96EEES8_EEELi128ENS_6half_tEfNS_4arch4Sm80ELb0ELb1ELb0ELb1ELb1ELb0ELb1ELb0EEENS1_21CollectiveEpilogueFwdINS6_IJS8_S8_S9_EEENS6_IJNS7_ILi1EEESH_SH_EEESB_SD_Li256ELb1ELb1ELb0ELb0EEENS1_19SingleTileSchedulerILb1ELb0ELb1ELi128EEEEEEEEEvNT_6ParamsE)
        /*0140*/ 	.word	0x00000004


	//----- nvinfo : EIATTR_FRAME_SIZE
	.align		4
.L_64:
        /*0144*/ 	.byte	0x04, 0x11
        /*0146*/ 	.short	(.L_66 - .L_65)
	.align		4
.L_65:
        /*0148*/ 	.word	index@(_ZN7cutlass13device_kernelIN5flash19enable_sm80_to_sm89INS1_16FlashAttnFwdSm80INS1_25CollectiveMainloopFwdSm80ILi8ELi1ELb1EN4cute5tupleIJNS5_1CILi128EEENS7_ILi96EEES8_EEELi128ENS_6half_tEfNS_4arch4Sm80ELb0ELb1ELb0ELb1ELb1ELb0ELb1ELb0EEENS1_21CollectiveEpilogueFwdINS6_IJS8_S8_S9_EEENS6_IJNS7_ILi1EEESH_SH_EEESB_SD_Li256ELb1ELb1ELb0ELb0EEENS1_19SingleTileSchedulerILb1ELb0ELb1ELi128EEEEEEEEEvNT_6ParamsE)
        /*014c*/ 	.word	0x00000000


	//----- nvinfo : EIATTR_REGCOUNT
	.align		4
.L_66:
        /*0150*/ 	.byte	0x04, 0x2f
        /*0152*/ 	.short	(.L_68 - .L_67)
	.align		4
.L_67:
        /*0154*/ 	.word	index@(_ZN7cutlass13device_kernelIN5flash19enable_sm80_to_sm89INS1_16FlashAttnFwdSm80INS1_25CollectiveMainloopFwdSm80ILi8ELi1ELb1EN4cute5tupleIJNS5_1CILi128EEENS7_ILi96EEES8_EEELi128ENS_6half_tEfNS_4arch4Sm80ELb0ELb1ELb0ELb0ELb1ELb0ELb1ELb0EEENS1_21CollectiveEpilogueFwdINS6_IJS8_S8_S9_EEENS6_IJNS7_ILi1EEESH_SH_EEESB_SD_Li256ELb0ELb1ELb0ELb0EEENS1_19SingleTileSchedulerILb0ELb0ELb1ELi128EEEEEEEEEvNT_6ParamsE)
        /*0158*/ 	.word	0x00000004


	//----- nvinfo : EIATTR_FRAME_SIZE
	.align		4
.L_68:
        /*015c*/ 	.byte	0x04, 0x11
        /*015e*/ 	.short	(.L_70 - .L_69)
	.align		4
.L_69:
        /*0160*/ 	.word	index@(_ZN7cutlass13device_kernelIN5flash19enable_sm80_to_sm89INS1_16FlashAttnFwdSm80INS1_25CollectiveMainloopFwdSm80ILi8ELi1ELb1EN4cute5tupleIJNS5_1CILi128EEENS7_ILi96EEES8_EEELi128ENS_6half_tEfNS_4arch4Sm80ELb0ELb1ELb0ELb0ELb1ELb0ELb1ELb0EEENS1_21CollectiveEpilogueFwdINS6_IJS8_S8_S9_EEENS6_IJNS7_ILi1EEESH_SH_EEESB_SD_Li256ELb0ELb1ELb0ELb0EEENS1_19SingleTileSchedulerILb0ELb0ELb1ELi128EEEEEEEEEvNT_6ParamsE)
        /*0164*/ 	.word	0x00000000


	//----- nvinfo : EIATTR_REGCOUNT
	.align		4
.L_70:
        /*0168*/ 	.byte	0x04, 0x2f
        /*016a*/ 	.short	(.L_72 - .L_71)
	.align		4
.L_71:
        /*016c*/ 	.word	index@(_ZN7cutlass13device_kernelIN5flash19enable_sm80_to_sm89INS1_16FlashAttnFwdSm80INS1_25CollectiveMainloopFwdSm80ILi8ELi1ELb1EN4cute5tupleIJNS5_1CILi128EEES8_S8_EEELi128ENS_6half_tEfNS_4arch4Sm80ELb0ELb0ELb0ELb1ELb1ELb1ELb1ELb0EEENS1_21CollectiveEpilogueFwdIS9_NS6_IJNS7_ILi1EEESF_SF_EEESA_SC_Li256ELb1ELb1ELb0ELb0EEENS1_19SingleTileSchedulerILb1ELb0ELb1ELi128EEEEEEEEEvNT_6ParamsE)
        /*0170*/ 	.word	0x00000004


	//----- nvinfo : EIATTR_FRAME_SIZE
	.align		4
.L_72:
        /*0174*/ 	.byte	0x04, 0x11
        /*0176*/ 	.short	(.L_74 - .L_73)
	.align		4
.L_73:
        /*0178*/ 	.word	index@(_ZN7cutlass13device_kernelIN5flash19enable_sm80_to_sm89INS1_16FlashAttnFwdSm80INS1_25CollectiveMainloopFwdSm80ILi8ELi1ELb1EN4cute5tupleIJNS5_1CILi128EEES8_S8_EEELi128ENS_6half_tEfNS_4arch4Sm80ELb0ELb0ELb0ELb1ELb1ELb1ELb1ELb0EEENS1_21CollectiveEpilogueFwdIS9_NS6_IJNS7_ILi1EEESF_SF_EEESA_SC_Li256ELb1ELb1ELb0ELb0EEENS1_19SingleTileSchedulerILb1ELb0ELb1ELi128EEEEEEEEEvNT_6ParamsE)
        /*017c*/ 	.word	0x00000000


	//----- nvinfo : EIATTR_REGCOUNT
	.align		4
.L_74:
        /*0180*/ 	.byte	0x04, 0x2f
        /*0182*/ 	.short	(.L_76 - .L_75)
	.align		4
.L_75:
        /*0184*/ 	.word	index@(_ZN7cutlass13device_kernelIN5flash19enable_sm80_to_sm89INS1_16FlashAttnFwdSm80INS1_25CollectiveMainloopFwdSm80ILi8ELi1ELb1EN4cute5tupleIJNS5_1CILi128EEES8_S8_EEELi128ENS_6half_tEfNS_4arch4Sm80ELb0ELb0ELb0ELb1ELb1ELb0ELb1ELb0EEENS1_21CollectiveEpilogueFwdIS9_NS6_IJNS7_ILi1EEESF_SF_EEESA_SC_Li256ELb1ELb1ELb0ELb0EEENS1_19SingleTileSchedulerILb1ELb0ELb1ELi128EEEEEEEEEvNT_6ParamsE)
        /*0188*/ 	.word	0x00000004


	//----- nvinfo : EIATTR_FRAME_SIZE
	.align		4
.L_76:
        /*018c*/ 	.byte	0x04, 0x11
        /*018e*/ 	.short	(.L_78 - .L_77)
	.align		4
.L_77:
        /*0190*/ 	.word	index@(_ZN7cutlass13device_kernelIN5flash19enable_sm80_to_sm89INS1_16FlashAttnFwdSm80INS1_25CollectiveMainloopFwdSm80ILi8ELi1ELb1EN4cute5tupleIJNS5_1CILi128EEES8_S8_EEELi128ENS_6half_tEfNS_4arch4Sm80ELb0ELb0ELb0ELb1ELb1ELb0ELb1ELb0EEENS1_21CollectiveEpilogueFwdIS9_NS6_IJNS7_ILi1EEESF_SF_EEESA_SC_Li256ELb1ELb1ELb0ELb0EEENS1_19SingleTileSchedulerILb1ELb0ELb1ELi128EEEEEEEEEvNT_6ParamsE)
        /*0194*/ 	.word	0x00000000


	//----- nvinfo : EIATTR_REGCOUNT
	.align		4
.L_78:
        /*0198*/ 	.byte	0x04, 0x2f
        /*019a*/ 	.short	(.L_80 - .L_79)
	.align		4
.L_79:
        /*019c*/ 	.word	index@(_ZN7cutlass13device_kernelIN5flash19enable_sm80_to_sm89INS1_16FlashAttnFwdSm80INS1_25CollectiveMainloopFwdSm80ILi8ELi1ELb1EN4cute5tupleIJNS5_1CILi128EEES8_S8_EEELi128ENS_6half_tEfNS_4arch4Sm80ELb0ELb0ELb0ELb0ELb1ELb0ELb1ELb0EEENS1_21CollectiveEpilogueFwdIS9_NS6_IJNS7_ILi1EEESF_SF_EEESA_SC_Li256ELb0ELb1ELb0ELb0EEENS1_19SingleTileSchedulerILb0ELb0ELb1ELi128EEEEEEEEEvNT_6ParamsE)
        /*01a0*/ 	.word	0x00000004


	//----- nvinfo : EIATTR_FRAME_SIZE
	.align		4
.L_80:
        /*01a4*/ 	.byte	0x04, 0x11
        /*01a6*/ 	.short	(.L_82 - .L_81)
	.align		4
.L_81:
        /*01a8*/ 	.word	index@(_ZN7cutlass13device_kernelIN5flash19enable_sm80_to_sm89INS1_16FlashAttnFwdSm80INS1_25CollectiveMainloopFwdSm80ILi8ELi1ELb1EN4cute5tupleIJNS5_1CILi128EEES8_S8_EEELi128ENS_6half_tEfNS_4arch4Sm80ELb0ELb0ELb0ELb0ELb1ELb0ELb1ELb0EEENS1_21CollectiveEpilogueFwdIS9_NS6_IJNS7_ILi1EEESF_SF_EEESA_SC_Li256ELb0ELb1ELb0ELb0EEENS1_19SingleTileSchedulerILb0ELb0ELb1ELi128EEEEEEEEEvNT_6ParamsE)
        /*01ac*/ 	.word	0x00000000


	//----- nvinfo : EIATTR_REGCOUNT
	.align		4
.L_82:
        /*01b0*/ 	.byte	0x04, 0x2f
        /*01b2*/ 	.short	(.L_84 - .L_83)
	.align		4
.L_83:
        /*01b4*/ 	.word	index@(_ZN7cutlass13device_kernelIN5flash19enable_sm80_to_sm89INS1_16FlashAttnFwdSm80INS1_25CollectiveMainloopFwdSm80ILi4ELi1ELb0EN4cute5tupleIJNS5_1CILi128EEENS7_ILi64EEES8_EEELi128ENS_6half_tEfNS_4arch4Sm80ELb1ELb0ELb1ELb1ELb1ELb1ELb1ELb0EEENS1_21CollectiveEpilogueFwdINS6_IJS8_S8_S9_EEENS6_IJNS7_ILi1EEESH_SH_EEESB_SD_Li128ELb1ELb1ELb0ELb0EEENS1_19SingleTileSchedulerILb1ELb0ELb1ELi128EEEEEEEEEvNT_6ParamsE)
        /*01b8*/ 	.word	0x00000004


	//----- nvinfo : EIATTR_FRAME_SIZE
	.align		4
.L_84:
        /*01bc*/ 	.byte	0x04, 0x11
        /*01be*/ 	.short	(.L_86 - .L_85)
	.align		4
.L_85:
        /*01c0*/ 	.word	index@(_ZN7cutlass13device_kernelIN5flash19enable_sm80_to_sm89INS1_16FlashAttnFwdSm80INS1_25CollectiveMainloopFwdSm80ILi4ELi1ELb0EN4cute5tupleIJNS5_1CILi128EEENS7_ILi64EEES8_EEELi128ENS_6half_tEfNS_4arch4Sm80ELb1ELb0ELb1ELb1ELb1ELb1ELb1ELb0EEENS1_21CollectiveEpilogueFwdINS6_IJS8_S8_S9_EEENS6_IJNS7_ILi1EEESH_SH_EEESB_SD_Li128ELb1ELb1ELb0ELb0EEENS1_19SingleTileSchedulerILb1ELb0ELb1ELi128EEEEEEEEEvNT_6ParamsE)
        /*01c4*/ 	.word	0x00000000


	//----- nvinfo : EIATTR_REGCOUNT
	.align		4
.L_86:
        /*01c8*/ 	.byte	0x04, 0x2f
        /*01ca*/ 	.short	(.L_88 - .L_87)
	.align		4
.L_87:
        /*01cc*/ 	.word	index@(_ZN7cutlass13device_kernelIN5flash19enable_sm80_to_sm89INS1_16FlashAttnFwdSm80INS1_25CollectiveMainloopFwdSm80ILi4ELi1ELb0EN4cute5tupleIJNS5_1CILi128EEENS7_ILi64EEES8_EEELi128ENS_6half_tEfNS_4arch4Sm80ELb1ELb0ELb1ELb1ELb1ELb0ELb1ELb0EEENS1_21CollectiveEpilogueFwdINS6_IJS8_S8_S9_EEENS6_IJNS7_ILi1EEESH_SH_EEESB_SD_Li128ELb1ELb1ELb0ELb0EEENS1_19SingleTileSchedulerILb1ELb0ELb1ELi128EEEEEEEEEvNT_6ParamsE)
        /*01d0*/ 	.word	0x00000004


	//----- nvinfo : EIATTR_FRAME_SIZE
	.align		4
.L_88:
        /*01d4*/ 	.byte	0x04, 0x11
        /*01d6*/ 	.short	(.L_90 - .L_89)
	.align		4
.L_89:
        /*01d8*/ 	.word	index@(_ZN7cutlass13device_kernelIN5flash19enable_sm80_to_sm89INS1_16FlashAttnFwdSm80INS1_25CollectiveMainloopFwdSm80ILi4ELi1ELb0EN4cute5tupleIJNS5_1CILi128EEENS7_ILi64EEES8_EEELi128ENS_6half_tEfNS_4arch4Sm80ELb1ELb0ELb1ELb1ELb1ELb0ELb1ELb0EEENS1_21CollectiveEpilogueFwdINS6_IJS8_S8_S9_EEENS6_IJNS7_ILi1EEESH_SH_EEESB_SD_Li128ELb1ELb1ELb0ELb0EEENS1_19SingleTileSchedulerILb1ELb0ELb1ELi128EEEEEEEEEvNT_6ParamsE)
        /*01dc*/ 	.word	0x00000000


	//----- nvinfo : EIATTR_REGCOUNT
	.align		4
.L_90:
        /*01e0*/ 	.byte	0x04, 0x2f
        /*01e2*/ 	.short	(.L_92 - .L_91)
	.align		4
.L_91:
        /*01e4*/ 	.word	index@(_ZN7cutlass13device_kernelIN5flash19enable_sm80_to_sm89INS1_16FlashAttnFwdSm80INS1_25CollectiveMainloopFwdSm80ILi4ELi1ELb0EN4cute5tupleIJNS5_1CILi128EEENS7_ILi64EEES8_EEELi128ENS_6half_tEfNS_4arch4Sm80ELb1ELb0ELb1ELb0ELb1ELb0ELb1ELb0EEENS1_21CollectiveEpilogueFwdINS6_IJS8_S8_S9_EEENS6_IJNS7_ILi1EEESH_SH_EEESB_SD_Li128ELb0ELb1ELb0ELb0EEENS1_30DynamicPersistentTileSchedulerILi128ELi128ELb0ELb1ELb0EEEEEEEEEvNT_6ParamsE)
        /*01e8*/ 	.word	0x00000004


	//----- nvinfo : EIATTR_FRAME_SIZE
	.align		4
.L_92:
        /*01ec*/ 	.byte	0x04, 0x11
        /*01ee*/ 	.short	(.L_94 - .L_93)
	.align		4
.L_93:
        /*01f0*/ 	.word	index@(_ZN7cutlass13device_kernelIN5flash19enable_sm80_to_sm89INS1_16FlashAttnFwdSm80INS1_25CollectiveMainloopFwdSm80ILi4ELi1ELb0EN4cute5tupleIJNS5_1CILi128EEENS7_ILi64EEES8_EEELi128ENS_6half_tEfNS_4arch4Sm80ELb1ELb0ELb1ELb0ELb1ELb0ELb1ELb0EEENS1_21CollectiveEpilogueFwdINS6_IJS8_S8_S9_EEENS6_IJNS7_ILi1EEESH_SH_EEESB_SD_Li128ELb0ELb1ELb0ELb0EEENS1_30DynamicPersistentTileSchedulerILi128ELi128ELb0ELb1ELb0EEEEEEEEEvNT_6ParamsE)
        /*01f4*/ 	.word	0x00000000


	//----- nvinfo : EIATTR_REGCOUNT
	.align		4
.L_94:
        /*01f8*/ 	.byte	0x04, 0x2f
        /*01fa*/ 	.short	(.L_96 - .L_95)
	.align		4
.L_95:
        /*01fc*/ 	.word	index@(_ZN7cutlass13device_kernelIN5flash19enable_sm80_to_sm89INS1_16FlashAttnFwdSm80INS1_25CollectiveMainloopFwdSm80ILi4ELi1ELb0EN4cute5tupleIJNS5_1CILi128EEENS7_ILi48EEES8_EEELi128ENS_6half_tEfNS_4arch4Sm80ELb0ELb1ELb1ELb1ELb1ELb1ELb1ELb0EEENS1_21CollectiveEpilogueFwdINS6_IJS8_S8_S9_EEENS6_IJNS7_ILi1EEESH_SH_EEESB_SD_Li128ELb1ELb1ELb0ELb0EEENS1_19SingleTileSchedulerILb1ELb0ELb1ELi128EEEEEEEEEvNT_6ParamsE)
        /*0200*/ 	.word	0x00000004


	//----- nvinfo : EIATTR_FRAME_SIZE
	.align		4
.L_96:
        /*0204*/ 	.byte	0x04, 0x11
        /*0206*/ 	.short	(.L_98 - .L_97)
	.align		4
.L_97:
        /*0208*/ 	.word	index@(_ZN7cutlass13device_kernelIN5flash19enable_sm80_to_sm89INS1_16FlashAttnFwdSm80INS1_25CollectiveMainloopFwdSm80ILi4ELi1ELb0EN4cute5tupleIJNS5_1CILi128EEENS7_ILi48EEES8_EEELi128ENS_6half_tEfNS_4arch4Sm80ELb0ELb1ELb1ELb1ELb1ELb1ELb1ELb0EEENS1_21CollectiveEpilogueFwdINS6_IJS8_S8_S9_EEENS6_IJNS7_ILi1EEESH_SH_EEESB_SD_Li128ELb1ELb1ELb0ELb0EEENS1_19SingleTileSchedulerILb1ELb0ELb1ELi128EEEEEEEEEvNT_6ParamsE)
        /*020c*/ 	.word	0x00000000


	//----- nvinfo : EIATTR_REGCOUNT
	.align		4
.L_98:
        /*0210*/ 	.byte	0x04, 0x2f
        /*0212*/ 	.short	(.L_100 - .L_99)
	.align		4
.L_99:
        /*0214*/ 	.word	index@(_ZN7cutlass13device_kernelIN5flash19enable_sm80_to_sm89INS1_16FlashAttnFwdSm80INS1_25CollectiveMainloopFwdSm80ILi4ELi1ELb0EN4cute5tupleIJNS5_1CILi128EEENS7_ILi48EEES8_EEELi128ENS_6half_tEfNS_4arch4Sm80ELb0ELb1ELb1ELb1ELb1ELb0ELb1ELb0EEENS1_21CollectiveEpilogueFwdINS6_IJS8_S8_S9_EEENS6_IJNS7_ILi1EEESH_SH_EEESB_SD_Li128ELb1ELb1ELb0ELb0EEENS1_19SingleTileSchedulerILb1ELb0ELb1ELi128EEEEEEEEEvNT_6ParamsE)
        /*0218*/ 	.word	0x00000004


	//----- nvinfo : EIATTR_FRAME_SIZE
	.align		4
.L_100:
        /*021c*/ 	.byte	0x04, 0x11
        /*021e*/ 	.short	(.L_102 - .L_101)
	.align		4
.L_101:
        /*0220*/ 	.word	index@(_ZN7cutlass13device_kernelIN5flash19enable_sm80_to_sm89INS1_16FlashAttnFwdSm80INS1_25CollectiveMainloopFwdSm80ILi4ELi1ELb0EN4cute5tupleIJNS5_1CILi128EEENS7_ILi48EEES8_EEELi128ENS_6half_tEfNS_4arch4Sm80ELb0ELb1ELb1ELb1ELb1ELb0ELb1ELb0EEENS1_21CollectiveEpilogueFwdINS6_IJS8_S8_S9_EEENS6_IJNS7_ILi1EEESH_SH_EEESB_SD_Li128ELb1ELb1ELb0ELb0EEENS1_19SingleTileSchedulerILb1ELb0ELb1ELi128EEEEEEEEEvNT_6ParamsE)
        /*0224*/ 	.word	0x00000000


	//----- nvinfo : EIATTR_REGCOUNT
	.align		4
.L_102:
        /*0228*/ 	.byte	0x04, 0x2f
        /*022a*/ 	.short	(.L_104 - .L_103)
	.align		4
.L_103:
        /*022c*/ 	.word	index@(_ZN7cutlass13device_kernelIN5flash19enable_sm80_to_sm89INS1_16FlashAttnFwdSm80INS1_25CollectiveMainloopFwdSm80ILi4ELi1ELb0EN4cute5tupleIJNS5_1CILi128EEENS7_ILi48EEES8_EEELi128ENS_6half_tEfNS_4arch4Sm80ELb0ELb1ELb1ELb0ELb1ELb0ELb1ELb0EEENS1_21CollectiveEpilogueFwdINS6_IJS8_S8_S9_EEENS6_IJNS7_ILi1EEESH_SH_EEESB_SD_Li128ELb0ELb1ELb0ELb0EEENS1_19SingleTileSchedulerILb0ELb0ELb1ELi128EEEEEEEEEvNT_6ParamsE)
        /*0230*/ 	.word	0x00000004


	//----- nvinfo : EIATTR_FRAME_SIZE
	.align		4
.L_104:
        /*0234*/ 	.byte	0x04, 0x11
        /*0236*/ 	.short	(.L_106 - .L_105)
	.align		4
.L_105:
        /*0238*/ 	.word	index@(_ZN7cutlass13device_kernelIN5flash19enable_sm80_to_sm89INS1_16FlashAttnFwdSm80INS1_25CollectiveMainloopFwdSm80ILi4ELi1ELb0EN4cute5tupleIJNS5_1CILi128EEENS7_ILi48EEES8_EEELi128ENS_6half_tEfNS_4arch4Sm80ELb0ELb1ELb1ELb0ELb1ELb0ELb1ELb0EEENS1_21CollectiveEpilogueFwdINS6_IJS8_S8_S9_EEENS6_IJNS7_ILi1EEESH_SH_EEESB_SD_Li128ELb0ELb1ELb0ELb0EEENS1_19SingleTileSchedulerILb0ELb0ELb1ELi128EEEEEEEEEvNT_6ParamsE)
        /*023c*/ 	.word	0x00000000


	//----- nvinfo : EIATTR_REGCOUNT
	.align		4
.L_106:
        /*0240*/ 	.byte	0x04, 0x2f
        /*0242*/ 	.short	(.L_108 - .L_107)
	.align		4
.L_107:
        /*0244*/ 	.word	index@(_ZN7cutlass13device_kernelIN5flash19enable_sm80_to_sm89INS1_16FlashAttnFwdSm80INS1_25CollectiveMainloopFwdSm80ILi4ELi1ELb0EN4cute5tupleIJNS5_1CILi128EEENS7_ILi64EEES8_EEELi128ENS_6half_tEfNS_4arch4Sm80ELb0ELb0ELb1ELb1ELb1ELb1ELb1ELb0EEENS1_21CollectiveEpilogueFwdINS6_IJS8_S8_S9_EEENS6_IJNS7_ILi1EEESH_SH_EEESB_SD_Li128ELb1ELb1ELb0ELb0EEENS1_19SingleTileSchedulerILb1ELb0ELb1ELi128EEEEEEEEEvNT_6ParamsE)
        /*0248*/ 	.word	0x00000004


	//----- nvinfo : EIATTR_FRAME_SIZE
	.align		4
.L_108:
        /*024c*/ 	.byte	0x04, 0x11
        /*024e*/ 	.short	(.L_110 - .L_109)
	.align		4
.L_109:
        /*0250*/ 	.word	index@(_ZN7cutlass13device_kernelIN5flash19enable_sm80_to_sm89INS1_16FlashAttnFwdSm80INS1_25CollectiveMainloopFwdSm80ILi4ELi1ELb0EN4cute5tupleIJNS5_1CILi128EEENS7_ILi64EEES8_EEELi128ENS_6half_tEfNS_4arch4Sm80ELb0ELb0ELb1ELb1ELb1ELb1ELb1ELb0EEENS1_21CollectiveEpilogueFwdINS6_IJS8_S8_S9_EEENS6_IJNS7_ILi1EEESH_SH_EEESB_SD_Li128ELb1ELb1ELb0ELb0EEENS1_19SingleTileSchedulerILb1ELb0ELb1ELi128EEEEEEEEEvNT_6ParamsE)
        /*0254*/ 	.word	0x00000000


	//----- nvinfo : EIATTR_REGCOUNT
	.align		4
.L_110:
        /*0258*/ 	.byte	0x04, 0x2f
        /*025a*/ 	.short	(.L_112 - .L_111)
	.align		4
.L_111:
        /*025c*/ 	.word	index@(_ZN7cutlass13device_kernelIN5flash19enable_sm80_to_sm89INS1_16FlashAttnFwdSm80INS1_25CollectiveMainloopFwdSm80ILi4ELi1ELb0EN4cute5tupleIJNS5_1CILi128EEENS7_ILi64EEES8_EEELi128ENS_6half_tEfNS_4arch4Sm80ELb0ELb0ELb1ELb1ELb1ELb0ELb1ELb0EEENS1_21CollectiveEpilogueFwdINS6_IJS8_S8_S9_EEENS6_IJNS7_ILi1EEESH_SH_EEESB_SD_Li128ELb1ELb1ELb0ELb0EEENS1_19SingleTileSchedulerILb1ELb0ELb1ELi128EEEEEEEEEvNT_6ParamsE)
        /*0260*/ 	.word	0x00000004


	//----- nvinfo : EIATTR_FRAME_SIZE
	.align		4
.L_112:
        /*0264*/ 	.byte	0x04, 0x11
        /*0266*/ 	.short	(.L_114 - .L_113)
	.align		4
.L_113:
        /*0268*/ 	.word	index@(_ZN7cutlass13device_kernelIN5flash19enable_sm80_to_sm89INS1_16FlashAttnFwdSm80INS1_25CollectiveMainloopFwdSm80ILi4ELi1ELb0EN4cute5tupleIJNS5_1CILi128EEENS7_ILi64EEES8_EEELi128ENS_6half_tEfNS_4arch4Sm80ELb0ELb0ELb1ELb1ELb1ELb0ELb1ELb0EEENS1_21CollectiveEpilogueFwdINS6_IJS8_S8_S9_EEENS6_IJNS7_ILi1EEESH_SH_EEESB_SD_Li128ELb1ELb1ELb0ELb0EEENS1_19SingleTileSchedulerILb1ELb0ELb1ELi128EEEEEEEEEvNT_6ParamsE)
        /*026c*/ 	.word	0x00000000


	//----- nvinfo : EIATTR_REGCOUNT
	.align		4
.L_114:
        /*0270*/ 	.byte	0x04, 0x2f
        /*0272*/ 	.short	(.L_116 - .L_115)
	.align		4
.L_115:
        /*0274*/ 	.word	index@(_ZN7cutlass13device_kernelIN5flash19enable_sm80_to_sm89INS1_16FlashAttnFwdSm80INS1_25CollectiveMainloopFwdSm80ILi4ELi1ELb0EN4cute5tupleIJNS5_1CILi128EEENS7_ILi64EEES8_EEELi128ENS_6half_tEfNS_4arch4Sm80ELb0ELb0ELb1ELb0ELb1ELb0ELb1ELb0EEENS1_21CollectiveEpilogueFwdINS6_IJS8_S8_S9_EEENS6_IJNS7_ILi1EEESH_SH_EEESB_SD_Li128ELb0ELb1ELb0ELb0EEENS1_19SingleTileSchedulerILb0ELb0ELb1ELi128EEEEEEEEEvNT_6ParamsE)
        /*0278*/ 	.word	0x00000004


	//----- nvinfo : EIATTR_FRAME_SIZE
	.align		4
.L_116:
        /*027c*/ 	.byte	0x04, 0x11
        /*027e*/ 	.short	(.L_118 - .L_117)
	.align		4
.L_117:
        /*0280*/ 	.word	index@(_ZN7cutlass13device_kernelIN5flash19enable_sm80_to_sm89INS1_16FlashAttnFwdSm80INS1_25CollectiveMainloopFwdSm80ILi4ELi1ELb0EN4cute5tupleIJNS5_1CILi128EEENS7_ILi64EEES8_EEELi128ENS_6half_tEfNS_4arch4Sm80ELb0ELb0ELb1ELb0ELb1ELb0ELb1ELb0EEENS1_21CollectiveEpilogueFwdINS6_IJS8_S8_S9_EEENS6_IJNS7_ILi1EEESH_SH_EEESB_SD_Li128ELb0ELb1ELb0ELb0EEENS1_19SingleTileSchedulerILb0ELb0ELb1ELi128EEEEEEEEEvNT_6ParamsE)
        /*0284*/ 	.word	0x00000000


	//----- nvinfo : EIATTR_REGCOUNT
	.align		4
.L_118:
        /*0288*/ 	.byte	0x04, 0x2f
        /*028a*/ 	.short	(.L_120 - .L_119)
	.align		4
.L_119:
        /*028c*/ 	.word	index@(_ZN7cutlass13device_kernelIN5flash19enable_sm80_to_sm89INS1_16FlashAttnFwdSm80INS1_25CollectiveMainloopFwdSm80ILi8ELi1ELb1EN4cute5tupleIJNS5_1CILi128EEES8_S8_EEELi128ENS_6half_tEfNS_4arch4Sm80ELb1ELb0ELb1ELb1ELb1ELb1ELb1ELb0EEENS1_21CollectiveEpilogueFwdIS9_NS6_IJNS7_ILi1EEESF_SF_EEESA_SC_Li256ELb1ELb1ELb0ELb0EEENS1_19SingleTileSchedulerILb1ELb0ELb1ELi128EEEEEEEEEvNT_6ParamsE)
        /*0290*/ 	.word	0x00000004


	//----- nvinfo : EIATTR_FRAME_SIZE
	.align		4
.L_120:
        /*0294*/ 	.byte	0x04, 0x11
        /*0296*/ 	.short	(.L_122 - .L_121)
	.align		4
.L_121:
        /*0298*/ 	.word	index@(_ZN7cutlass13device_kernelIN5flash19enable_sm80_to_sm89INS1_16FlashAttnFwdSm80INS1_25CollectiveMainloopFwdSm80ILi8ELi1ELb1EN4cute5tupleIJNS5_1CILi128EEES8_S8_EEELi128ENS_6half_tEfNS_4arch4Sm80ELb1ELb0ELb1ELb1ELb1ELb1ELb1ELb0EEENS1_21CollectiveEpilogueFwdIS9_NS6_IJNS7_ILi1EEESF_SF_EEESA_SC_Li256ELb1ELb1ELb0ELb0EEENS1_19SingleTileSchedulerILb1ELb0ELb1ELi128EEEEEEEEEvNT_6ParamsE)
        /*029c*/ 	.word	0x00000000


	//----- nvinfo : EIATTR_REGCOUNT
	.align		4
.L_122:
        /*02a0*/ 	.byte	0x04, 0x2f
        /*02a2*/ 	.short	(.L_124 - .L_123)
	.align		4
.L_123:
        /*02a4*/ 	.word	index@(_ZN7cutlass13device_kernelIN5flash19enable_sm80_to_sm89INS1_16FlashAttnFwdSm80INS1_25CollectiveMainloopFwdSm80ILi8ELi1ELb1EN4cute5tupleIJNS5_1CILi128EEES8_S8_EEELi128ENS_6half_tEfNS_4arch4Sm80ELb1ELb0ELb1ELb1ELb1ELb0ELb1ELb0EEENS1_21CollectiveEpilogueFwdIS9_NS6_IJNS7_ILi1EEESF_SF_EEESA_SC_Li256ELb1ELb1ELb0ELb0EEENS1_19SingleTileSchedulerILb1ELb0ELb1ELi128EEEEEEEEEvNT_6ParamsE)
        /*02a8*/ 	.word	0x00000004


	//----- nvinfo : EIATTR_FRAME_SIZE
	.align		4
.L_124:
        /*02ac*/ 	.byte	0x04, 0x11
        /*02ae*/ 	.short	(.L_126 - .L_125)
	.align		4
.L_125:
        /*02b0*/ 	.word	index@(_ZN7cutlass13device_kernelIN5flash19enable_sm80_to_sm89INS1_16FlashAttnFwdSm80INS1_25CollectiveMainloopFwdSm80ILi8ELi1ELb1EN4cute5tupleIJNS5_1CILi128EEES8_S8_EEELi128ENS_6half_tEfNS_4arch4Sm80ELb1ELb0ELb1ELb1ELb1ELb0ELb1ELb0EEENS1_21CollectiveEpilogueFwdIS9_NS6_IJNS7_ILi1EEESF_SF_EEESA_SC_Li256ELb1ELb1ELb0ELb0EEENS1_19SingleTileSchedulerILb1ELb0ELb1ELi128EEEEEEEEEvNT_6ParamsE)
        /*02b4*/ 	.word	0x00000000


	//----- nvinfo : EIATTR_REGCOUNT
	.align		4
.L_126:
        /*02b8*/ 	.byte	0x04, 0x2f
        /*02ba*/ 	.short	(.L_128 - .L_127)
	.align		4
.L_127:
        /*02bc*/ 	.word	index@(_ZN7cutlass13device_kernelIN5flash19enable_sm80_to_sm89INS1_16FlashAttnFwdSm80INS1_25CollectiveMainloopFwdSm80ILi8ELi1ELb1EN4cute5tupleIJNS5_1CILi128EEES8_S8_EEELi128ENS_6half_tEfNS_4arch4Sm80ELb1ELb0ELb1ELb0ELb1ELb0ELb1ELb0EEENS1_21CollectiveEpilogueFwdIS9_NS6_IJNS7_ILi1EEESF_SF_EEESA_SC_Li256ELb0ELb1ELb0ELb0EEENS1_30DynamicPersistentTileSchedulerILi256ELi256ELb0ELb1ELb0EEEEEEEEEvNT_6ParamsE)
        /*02c0*/ 	.word	0x00000004


	//----- nvinfo : EIATTR_FRAME_SIZE
	.align		4
.L_128:
        /*02c4*/ 	.byte	0x04, 0x11
        /*02c6*/ 	.short	(.L_130 - .L_129)
	.align		4
.L_129:
        /*02c8*/ 	.word	index@(_ZN7cutlass13device_kernelIN5flash19enable_sm80_to_sm89INS1_16FlashAttnFwdSm80INS1_25CollectiveMainloopFwdSm80ILi8ELi1ELb1EN4cute5tupleIJNS5_1CILi128EEES8_S8_EEELi128ENS_6half_tEfNS_4arch4Sm80ELb1ELb0ELb1ELb0ELb1ELb0ELb1ELb0EEENS1_21CollectiveEpilogueFwdIS9_NS6_IJNS7_ILi1EEESF_SF_EEESA_SC_Li256ELb0ELb1ELb0ELb0EEENS1_30DynamicPersistentTileSchedulerILi256ELi256ELb0ELb1ELb0EEEEEEEEEvNT_6ParamsE)
        /*02cc*/ 	.word	0x00000000


	//----- nvinfo : EIATTR_REGCOUNT
	.align		4
.L_130:
        /*02d0*/ 	.byte	0x04, 0x2f
        /*02d2*/ 	.short	(.L_132 - .L_131)
	.align		4
.L_131:
        /*02d4*/ 	.word	index@(_ZN7cutlass13device_kernelIN5flash19enable_sm80_to_sm89INS1_16FlashAttnFwdSm80INS1_25CollectiveMainloopFwdSm80ILi8ELi1ELb1EN4cute5tupleIJNS5_1CILi128EEENS7_ILi96EEES8_EEELi128ENS_6half_tEfNS_4arch4Sm80ELb0ELb1ELb1ELb1ELb1ELb1ELb1ELb0EEENS1_21CollectiveEpilogueFwdINS6_IJS8_S8_S9_EEENS6_IJNS7_ILi1EEESH_SH_EEESB_SD_Li256ELb1ELb1ELb0ELb0EEENS1_19SingleTileSchedulerILb1ELb0ELb1ELi128EEEEEEEEEvNT_6ParamsE)
        /*02d8*/ 	.word	0x00000004


	//----- nvinfo : EIATTR_FRAME_SIZE
	.align		4
.L_132:
        /*02dc*/ 	.byte	0x04, 0x11
        /*02de*/ 	.short	(.L_134 - .L_133)
	.align		4
.L_133:
        /*02e0*/ 	.word	index@(_ZN7cutlass13device_kernelIN5flash19enable_sm80_to_sm89INS1_16FlashAttnFwdSm80INS1_25CollectiveMainloopFwdSm80ILi8ELi1ELb1EN4cute5tupleIJNS5_1CILi128EEENS7_ILi96EEES8_EEELi128ENS_6half_tEfNS_4arch4Sm80ELb0ELb1ELb1ELb1ELb1ELb1ELb1ELb0EEENS1_21CollectiveEpilogueFwdINS6_IJS8_S8_S9_EEENS6_IJNS7_ILi1EEESH_SH_EEESB_SD_Li256ELb1ELb1ELb0ELb0EEENS1_19SingleTileSchedulerILb1ELb0ELb1ELi128EEEEEEEEEvNT_6ParamsE)
        /*02e4*/ 	.word	0x00000000


	//----- nvinfo : EIATTR_REGCOUNT
	.align		4
.L_134:
        /*02e8*/ 	.byte	0x04, 0x2f
        /*02ea*/ 	.short	(.L_136 - .L_135)
	.align		4
.L_135:
        /*02ec*/ 	.word	index@(_ZN7cutlass13device_kernelIN5flash19enable_sm80_to_sm89INS1_16FlashAttnFwdSm80INS1_25CollectiveMainloopFwdSm80ILi8ELi1ELb1EN4cute5tupleIJNS5_1CILi128EEENS7_ILi96EEES8_EEELi128ENS_6half_tEfNS_4arch4Sm80ELb0ELb1ELb1ELb1ELb1ELb0ELb1ELb0EEENS1_21CollectiveEpilogueFwdINS6_IJS8_S8_S9_EEENS6_IJNS7_ILi1EEESH_SH_EEESB_SD_Li256ELb1ELb1ELb0ELb0EEENS1_19SingleTileSchedulerILb1ELb0ELb1ELi128EEEEEEEEEvNT_6ParamsE)
        /*02f0*/ 	.word	0x00000004


	//----- nvinfo : EIATTR_FRAME_SIZE
	.align		4
.L_136:
        /*02f4*/ 	.byte	0x04, 0x11
        /*02f6*/ 	.short	(.L_138 - .L_137)
	.align		4
.L_137:
        /*02f8*/ 	.word	index@(_ZN7cutlass13device_kernelIN5flash19enable_sm80_to_sm89INS1_16FlashAttnFwdSm80INS1_25CollectiveMainloopFwdSm80ILi8ELi1ELb1EN4cute5tupleIJNS5_1CILi128EEENS7_ILi96EEES8_EEELi128ENS_6half_tEfNS_4arch4Sm80ELb0ELb1ELb1ELb1ELb1ELb0ELb1ELb0EEENS1_21CollectiveEpilogueFwdINS6_IJS8_S8_S9_EEENS6_IJNS7_ILi1EEESH_SH_EEESB_SD_Li256ELb1ELb1ELb0ELb0EEENS1_19SingleTileSchedulerILb1ELb0ELb1ELi128EEEEEEEEEvNT_6ParamsE)
        /*02fc*/ 	.word	0x00000000


	//----- nvinfo : EIATTR_REGCOUNT
	.align		4
.L_138:
        /*0300*/ 	.byte	0x04, 0x2f
        /*0302*/ 	.short	(.L_140 - .L_139)
	.align		4
.L_139:
        /*0304*/ 	.word	index@(_ZN7cutlass13device_kernelIN5flash19enable_sm80_to_sm89INS1_16FlashAttnFwdSm80INS1_25CollectiveMainloopFwdSm80ILi8ELi1ELb1EN4cute5tupleIJNS5_1CILi128EEENS7_ILi96EEES8_EEELi128ENS_6half_tEfNS_4arch4Sm80ELb0ELb1ELb1ELb0ELb1ELb0ELb1ELb0EEENS1_21CollectiveEpilogueFwdINS6_IJS8_S8_S9_EEENS6_IJNS7_ILi1EEESH_SH_EEESB_SD_Li256ELb0ELb1ELb0ELb0EEENS1_19SingleTileSchedulerILb0ELb0ELb1ELi128EEEEEEEEEvNT_6ParamsE)
        /*0308*/ 	.word	0x00000004


	//----- nvinfo : EIATTR_FRAME_SIZE
	.align		4
.L_140:
        /*030c*/ 	.byte	0x04, 0x11
        /*030e*/ 	.short	(.L_142 - .L_141)
	.align		4
.L_141:
        /*0310*/ 	.word	index@(_ZN7cutlass13device_kernelIN5flash19enable_sm80_to_sm89INS1_16FlashAttnFwdSm80INS1_25CollectiveMainloopFwdSm80ILi8ELi1ELb1EN4cute5tupleIJNS5_1CILi128EEENS7_ILi96EEES8_EEELi128ENS_6half_tEfNS_4arch4Sm80ELb0ELb1ELb1ELb0ELb1ELb0ELb1ELb0EEENS1_21CollectiveEpilogueFwdINS6_IJS8_S8_S9_EEENS6_IJNS7_ILi1EEESH_SH_EEESB_SD_Li256ELb0ELb1ELb0ELb0EEENS1_19SingleTileSchedulerILb0ELb0ELb1ELi128EEEEEEEEEvNT_6ParamsE)
        /*0314*/ 	.word	0x00000000


	//----- nvinfo : EIATTR_REGCOUNT
	.align		4
.L_142:
        /*0318*/ 	.byte	0x04, 0x2f
        /*031a*/ 	.short	(.L_144 - .L_143)
	.align		4
.L_143:
        /*031c*/ 	.word	index@(_ZN7cutlass13device_kernelIN5flash19enable_sm80_to_sm89INS1_16FlashAttnFwdSm80INS1_25CollectiveMainloopFwdSm80ILi8ELi1ELb1EN4cute5tupleIJNS5_1CILi128EEES8_S8_EEELi128ENS_6half_tEfNS_4arch4Sm80ELb0ELb0ELb1ELb1ELb1ELb1ELb1ELb0EEENS1_21CollectiveEpilogueFwdIS9_NS6_IJNS7_ILi1EEESF_SF_EEESA_SC_Li256ELb1ELb1ELb0ELb0EEENS1_19SingleTileSchedulerILb1ELb0ELb1ELi128EEEEEEEEEvNT_6ParamsE)
        /*0320*/ 	.word	0x00000004


	//----- nvinfo : EIATTR_FRAME_SIZE
	.align		4
.L_144:
        /*0324*/ 	.byte	0x04, 0x11
        /*0326*/ 	.short	(.L_146 - .L_145)
	.align		4
.L_145:
        /*0328*/ 	.word	index@(_ZN7cutlass13device_kernelIN5flash19enable_sm80_to_sm89INS1_16FlashAttnFwdSm80INS1_25CollectiveMainloopFwdSm80ILi8ELi1ELb1EN4cute5tupleIJNS5_1CILi128EEES8_S8_EEELi128ENS_6half_tEfNS_4arch4Sm80ELb0ELb0ELb1ELb1ELb1ELb1ELb1ELb0EEENS1_21CollectiveEpilogueFwdIS9_NS6_IJNS7_ILi1EEESF_SF_EEESA_SC_Li256ELb1ELb1ELb0ELb0EEENS1_19SingleTileSchedulerILb1ELb0ELb1ELi128EEEEEEEEEvNT_6ParamsE)
        /*032c*/ 	.word	0x00000000


	//----- nvinfo : EIATTR_REGCOUNT
	.align		4
.L_146:
        /*0330*/ 	.byte	0x04, 0x2f
        /*0332*/ 	.short	(.L_148 - .L_147)
	.align		4
.L_147:
        /*0334*/ 	.word	index@(_ZN7cutlass13device_kernelIN5flash19enable_sm80_to_sm89INS1_16FlashAttnFwdSm80INS1_25CollectiveMainloopFwdSm80ILi8ELi1ELb1EN4cute5tupleIJNS5_1CILi128EEES8_S8_EEELi128ENS_6half_tEfNS_4arch4Sm80ELb0ELb0ELb1ELb1ELb1ELb0ELb1ELb0EEENS1_21CollectiveEpilogueFwdIS9_NS6_IJNS7_ILi1EEESF_SF_EEESA_SC_Li256ELb1ELb1ELb0ELb0EEENS1_19SingleTileSchedulerILb1ELb0ELb1ELi128EEEEEEEEEvNT_6ParamsE)
        /*0338*/ 	.word	0x00000004


	//----- nvinfo : EIATTR_FRAME_SIZE
	.align		4
.L_148:
        /*033c*/ 	.byte	0x04, 0x11
        /*033e*/ 	.short	(.L_150 - .L_149)
	.align		4
.L_149:
        /*0340*/ 	.word	index@(_ZN7cutlass13device_kernelIN5flash19enable_sm80_to_sm89INS1_16FlashAttnFwdSm80INS1_25CollectiveMainloopFwdSm80ILi8ELi1ELb1EN4cute5tupleIJNS5_1CILi128EEES8_S8_EEELi128ENS_6half_tEfNS_4arch4Sm80ELb0ELb0ELb1ELb1ELb1ELb0ELb1ELb0EEENS1_21CollectiveEpilogueFwdIS9_NS6_IJNS7_ILi1EEESF_SF_EEESA_SC_Li256ELb1ELb1ELb0ELb0EEENS1_19SingleTileSchedulerILb1ELb0ELb1ELi128EEEEEEEEEvNT_6ParamsE)
        /*0344*/ 	.word	0x00000000


	//----- nvinfo : EIATTR_REGCOUNT
	.align		4
.L_150:
        /*0348*/ 	.byte	0x04, 0x2f
        /*034a*/ 	.short	(.L_152 - .L_151)
	.align		4
.L_151:
        /*034c*/ 	.word	index@(_ZN7cutlass13device_kernelIN5flash19enable_sm80_to_sm89INS1_16FlashAttnFwdSm80INS1_25CollectiveMainloopFwdSm80ILi8ELi1ELb1EN4cute5tupleIJNS5_1CILi128EEES8_S8_EEELi128ENS_6half_tEfNS_4arch4Sm80ELb0ELb0ELb1ELb0ELb1ELb0ELb1ELb0EEENS1_21CollectiveEpilogueFwdIS9_NS6_IJNS7_ILi1EEESF_SF_EEESA_SC_Li256ELb0ELb1ELb0ELb0EEENS1_19SingleTileSchedulerILb0ELb0ELb1ELi128EEEEEEEEEvNT_6ParamsE)
        /*0350*/ 	.word	0x00000004


	//----- nvinfo : EIATTR_FRAME_SIZE
	.align		4
.L_152:
        /*0354*/ 	.byte	0x04, 0x11
        /*0356*/ 	.short	(.L_154 - .L_153)
	.align		4
.L_153:
        /*0358*/ 	.word	index@(_ZN7cutlass13device_kernelIN5flash19enable_sm80_to_sm89INS1_16FlashAttnFwdSm80INS1_25CollectiveMainloopFwdSm80ILi8ELi1ELb1EN4cute5tupleIJNS5_1CILi128EEES8_S8_EEELi128ENS_6half_tEfNS_4arch4Sm80ELb0ELb0ELb1ELb0ELb1ELb0ELb1ELb0EEENS1_21CollectiveEpilogueFwdIS9_NS6_IJNS7_ILi1EEESF_SF_EEESA_SC_Li256ELb0ELb1ELb0ELb0EEENS1_19SingleTileSchedulerILb0ELb0ELb1ELi128EEEEEEEEEvNT_6ParamsE)
        /*035c*/ 	.word	0x00000000


	//----- nvinfo : EIATTR_MIN_STACK_SIZE
	.align		4
.L_154:
        /*0360*/ 	.byte	0x04, 0x12
        /*0362*/ 	.short	(.L_156 - .L_155)
	.align		4
.L_155:
        /*0364*/ 	.word	index@(_ZN7cutlass13device_kernelIN5flash19enable_sm80_to_sm89INS1_16FlashAttnFwdSm80INS1_25CollectiveMainloopFwdSm80ILi8ELi1ELb1EN4cute5tupleIJNS5_1CILi128EEES8_S8_EEELi128ENS_6half_tEfNS_4arch4Sm80ELb0ELb0ELb1ELb0ELb1ELb0ELb1ELb0EEENS1_21CollectiveEpilogueFwdIS9_NS6_IJNS7_ILi1EEESF_SF_EEESA_SC_Li256ELb0ELb1ELb0ELb0EEENS1_19SingleTileSchedulerILb0ELb0ELb1ELi128EEEEEEEEEvNT_6ParamsE)
        /*0368*/ 	.word	0x00000000


	//----- nvinfo : EIATTR_MIN_STACK_SIZE
	.align		4
.L_156:
        /*036c*/ 	.byte	0x04, 0x12
        /*036e*/ 	.short	(.L_158 - .L_157)
	.align		4
.L_157:
        /*0370*/ 	.word	index@(_ZN7cutlass13device_kernelIN5flash19enable_sm80_to_sm89INS1_16FlashAttnFwdSm80INS1_25CollectiveMainloopFwdSm80ILi8ELi1ELb1EN4cute5tupleIJNS5_1CILi128EEES8_S8_EEELi128ENS_6half_tEfNS_4arch4Sm80ELb0ELb0ELb1ELb1ELb1ELb0ELb1ELb0EEENS1_21CollectiveEpilogueFwdIS9_NS6_IJNS7_ILi1EEESF_SF_EEESA_SC_Li256ELb1ELb1ELb0ELb0EEENS1_19SingleTileSchedulerILb1ELb0ELb1ELi128EEEEEEEEEvNT_6ParamsE)
        /*0374*/ 	.word	0x00000000


	//----- nvinfo : EIATTR_MIN_STACK_SIZE
	.align		4
.L_158:
        /*0378*/ 	.byte	0x04, 0x12
        /*037a*/ 	.short	(.L_160 - .L_159)
	.align		4
.L_159:
        /*037c*/ 	.word	index@(_ZN7cutlass13device_kernelIN5flash19enable_sm80_to_sm89INS1_16FlashAttnFwdSm80INS1_25CollectiveMainloopFwdSm80ILi8ELi1ELb1EN4cute5tupleIJNS5_1CILi128EEES8_S8_EEELi128ENS_6half_tEfNS_4arch4Sm80ELb0ELb0ELb1ELb1ELb1ELb1ELb1ELb0EEENS1_21CollectiveEpilogueFwdIS9_NS6_IJNS7_ILi1EEESF_SF_EEESA_SC_Li256ELb1ELb1ELb0ELb0EEENS1_19SingleTileSchedulerILb1ELb0ELb1ELi128EEEEEEEEEvNT_6ParamsE)
        /*0380*/ 	.word	0x00000000


	//----- nvinfo : EIATTR_MIN_STACK_SIZE
	.align		4
.L_160:
        /*0384*/ 	.byte	0x04, 0x12
        /*0386*/ 	.short	(.L_162 - .L_161)
	.align		4
.L_161:
        /*0388*/ 	.word	index@(_ZN7cutlass13device_kernelIN5flash19enable_sm80_to_sm89INS1_16FlashAttnFwdSm80INS1_25CollectiveMainloopFwdSm80ILi8ELi1ELb1EN4cute5tupleIJNS5_1CILi128EEENS7_ILi96EEES8_EEELi128ENS_6half_tEfNS_4arch4Sm80ELb0ELb1ELb1ELb0ELb1ELb0ELb1ELb0EEENS1_21CollectiveEpilogueFwdINS6_IJS8_S8_S9_EEENS6_IJNS7_ILi1EEESH_SH_EEESB_SD_Li256ELb0ELb1ELb0ELb0EEENS1_19SingleTileSchedulerILb0ELb0ELb1ELi128EEEEEEEEEvNT_6ParamsE)
        /*038c*/ 	.word	0x00000000


	//----- nvinfo : EIATTR_MIN_STACK_SIZE
	.align		4
.L_162:
        /*0390*/ 	.byte	0x04, 0x12
        /*0392*/ 	.short	(.L_164 - .L_163)
	.align		4
.L_163:
        /*0394*/ 	.word	index@(_ZN7cutlass13device_kernelIN5flash19enable_sm80_to_sm89INS1_16FlashAttnFwdSm80INS1_25CollectiveMainloopFwdSm80ILi8ELi1ELb1EN4cute5tupleIJNS5_1CILi128EEENS7_ILi96EEES8_EEELi128ENS_6half_tEfNS_4arch4Sm80ELb0ELb1ELb1ELb1ELb1ELb0ELb1ELb0EEENS1_21CollectiveEpilogueFwdINS6_IJS8_S8_S9_EEENS6_IJNS7_ILi1EEESH_SH_EEESB_SD_Li256ELb1ELb1ELb0ELb0EEENS1_19SingleTileSchedulerILb1ELb0ELb1ELi128EEEEEEEEEvNT_6ParamsE)
        /*0398*/ 	.word	0x00000000


	//----- nvinfo : EIATTR_MIN_STACK_SIZE
	.align		4
.L_164:
        /*039c*/ 	.byte	0x04, 0x12
        /*039e*/ 	.short	(.L_166 - .L_165)
	.align		4
.L_165:
        /*03a0*/ 	.word	index@(_ZN7cutlass13device_kernelIN5flash19enable_sm80_to_sm89INS1_16FlashAttnFwdSm80INS1_25CollectiveMainloopFwdSm80ILi8ELi1ELb1EN4cute5tupleIJNS5_1CILi128EEENS7_ILi96EEES8_EEELi128ENS_6half_tEfNS_4arch4Sm80ELb0ELb1ELb1ELb1ELb1ELb1ELb1ELb0EEENS1_21CollectiveEpilogueFwdINS6_IJS8_S8_S9_EEENS6_IJNS7_ILi1EEESH_SH_EEESB_SD_Li256ELb1ELb1ELb0ELb0EEENS1_19SingleTileSchedulerILb1ELb0ELb1ELi128EEEEEEEEEvNT_6ParamsE)
        /*03a4*/ 	.word	0x00000000


	//----- nvinfo : EIATTR_MIN_STACK_SIZE
	.align		4
.L_166:
        /*03a8*/ 	.byte	0x04, 0x12
        /*03aa*/ 	.short	(.L_168 - .L_167)
	.align		4
.L_167:
        /*03ac*/ 	.word	index@(_ZN7cutlass13device_kernelIN5flash19enable_sm80_to_sm89INS1_16FlashAttnFwdSm80INS1_25CollectiveMainloopFwdSm80ILi8ELi1ELb1EN4cute5tupleIJNS5_1CILi128EEES8_S8_EEELi128ENS_6half_tEfNS_4arch4Sm80ELb1ELb0ELb1ELb0ELb1ELb0ELb1ELb0EEENS1_21CollectiveEpilogueFwdIS9_NS6_IJNS7_ILi1EEESF_SF_EEESA_SC_Li256ELb0ELb1ELb0ELb0EEENS1_30DynamicPersistentTileSchedulerILi256ELi256ELb0ELb1ELb0EEEEEEEEEvNT_6ParamsE)
        /*03b0*/ 	.word	0x00000000


	//----- nvinfo : EIATTR_MIN_STACK_SIZE
	.align		4
.L_168:
        /*03b4*/ 	.byte	0x04, 0x12
        /*03b6*/ 	.short	(.L_170 - .L_169)
	.align		4
.L_169:
        /*03b8*/ 	.word	index@(_ZN7cutlass13device_kernelIN5flash19enable_sm80_to_sm89INS1_16FlashAttnFwdSm80INS1_25CollectiveMainloopFwdSm80ILi8ELi1ELb1EN4cute5tupleIJNS5_1CILi128EEES8_S8_EEELi128ENS_6half_tEfNS_4arch4Sm80ELb1ELb0ELb1ELb1ELb1ELb0ELb1ELb0EEENS1_21CollectiveEpilogueFwdIS9_NS6_IJNS7_ILi1EEESF_SF_EEESA_SC_Li256ELb1ELb1ELb0ELb0EEENS1_19SingleTileSchedulerILb1ELb0ELb1ELi128EEEEEEEEEvNT_6ParamsE)
        /*03bc*/ 	.word	0x00000000


	//----- nvinfo : EIATTR_MIN_STACK_SIZE
	.align		4
.L_170:
        /*03c0*/ 	.byte	0x04, 0x12
        /*03c2*/ 	.short	(.L_172 - .L_171)
	.align		4
.L_171:
        /*03c4*/ 	.word	index@(_ZN7cutlass13device_kernelIN5flash19enable_sm80_to_sm89INS1_16FlashAttnFwdSm80INS1_25CollectiveMainloopFwdSm80ILi8ELi1ELb1EN4cute5tupleIJNS5_1CILi128EEES8_S8_EEELi128ENS_6half_tEfNS_4arch4Sm80ELb1ELb0ELb1ELb1ELb1ELb1ELb1ELb0EEENS1_21CollectiveEpilogueFwdIS9_NS6_IJNS7_ILi1EEESF_SF_EEESA_SC_Li256ELb1ELb1ELb0ELb0EEENS1_19SingleTileSchedulerILb1ELb0ELb1ELi128EEEEEEEEEvNT_6ParamsE)
        /*03c8*/ 	.word	0x00000000


	//----- nvinfo : EIATTR_MIN_STACK_SIZE
	.align		4
.L_172:
        /*03cc*/ 	.byte	0x04, 0x12
        /*03ce*/ 	.short	(.L_174 - .L_173)
	.align		4
.L_173:
        /*03d0*/ 	.word	index@(_ZN7cutlass13device_kernelIN5flash19enable_sm80_to_sm89INS1_16FlashAttnFwdSm80INS1_25CollectiveMainloopFwdSm80ILi4ELi1ELb0EN4cute5tupleIJNS5_1CILi128EEENS7_ILi64EEES8_EEELi128ENS_6half_tEfNS_4arch4Sm80ELb0ELb0ELb1ELb0ELb1ELb0ELb1ELb0EEENS1_21CollectiveEpilogueFwdINS6_IJS8_S8_S9_EEENS6_IJNS7_ILi1EEESH_SH_EEESB_SD_Li128ELb0ELb1ELb0ELb0EEENS1_19SingleTileSchedulerILb0ELb0ELb1ELi128EEEEEEEEEvNT_6ParamsE)
        /*03d4*/ 	.word	0x00000000


	//----- nvinfo : EIATTR_MIN_STACK_SIZE
	.align		4
.L_174:
        /*03d8*/ 	.byte	0x04, 0x12
        /*03da*/ 	.short	(.L_176 - .L_175)
	.align		4
.L_175:
        /*03dc*/ 	.word	index@(_ZN7cutlass13device_kernelIN5flash19enable_sm80_to_sm89INS1_16FlashAttnFwdSm80INS1_25CollectiveMainloopFwdSm80ILi4ELi1ELb0EN4cute5tupleIJNS5_1CILi128EEENS7_ILi64EEES8_EEELi128ENS_6half_tEfNS_4arch4Sm80ELb0ELb0ELb1ELb1ELb1ELb0ELb1ELb0EEENS1_21CollectiveEpilogueFwdINS6_IJS8_S8_S9_EEENS6_IJNS7_ILi1EEESH_SH_EEESB_SD_Li128ELb1ELb1ELb0ELb0EEENS1_19SingleTileSchedulerILb1ELb0ELb1ELi128EEEEEEEEEvNT_6ParamsE)
        /*03e0*/ 	.word	0x00000000


	//----- nvinfo : EIATTR_MIN_STACK_SIZE
	.align		4
.L_176:
        /*03e4*/ 	.byte	0x04, 0x12
        /*03e6*/ 	.short	(.L_178 - .L_177)
	.align		4
.L_177:
        /*03e8*/ 	.word	index@(_ZN7cutlass13device_kernelIN5flash19enable_sm80_to_sm89INS1_16FlashAttnFwdSm80INS1_25CollectiveMainloopFwdSm80ILi4ELi1ELb0EN4cute5tupleIJNS5_1CILi128EEENS7_ILi64EEES8_EEELi128ENS_6half_tEfNS_4arch4Sm80ELb0ELb0ELb1ELb1ELb1ELb1ELb1ELb0EEENS1_21CollectiveEpilogueFwdINS6_IJS8_S8_S9_EEENS6_IJNS7_ILi1EEESH_SH_EEESB_SD_Li128ELb1ELb1ELb0ELb0EEENS1_19SingleTileSchedulerILb1ELb0ELb1ELi128EEEEEEEEEvNT_6ParamsE)
        /*03ec*/ 	.word	0x00000000


	//----- nvinfo : EIATTR_MIN_STACK_SIZE
	.align		4
.L_178:
        /*03f0*/ 	.byte	0x04, 0x12
        /*03f2*/ 	.short	(.L_180 - .L_179)
	.align		4
.L_179:
        /*03f4*/ 	.word	index@(_ZN7cutlass13device_kernelIN5flash19enable_sm80_to_sm89INS1_16FlashAttnFwdSm80INS1_25CollectiveMainloopFwdSm80ILi4ELi1ELb0EN4cute5tupleIJNS5_1CILi128EEENS7_ILi48EEES8_EEELi128ENS_6half_tEfNS_4arch4Sm80ELb0ELb1ELb1ELb0ELb1ELb0ELb1ELb0EEENS1_21CollectiveEpilogueFwdINS6_IJS8_S8_S9_EEENS6_IJNS7_ILi1EEESH_SH_EEESB_SD_Li128ELb0ELb1ELb0ELb0EEENS1_19SingleTileSchedulerILb0ELb0ELb1ELi128EEEEEEEEEvNT_6ParamsE)
        /*03f8*/ 	.word	0x00000000


	//----- nvinfo : EIATTR_MIN_STACK_SIZE
	.align		4
.L_180:
        /*03fc*/ 	.byte	0x04, 0x12
        /*03fe*/ 	.short	(.L_182 - .L_181)
	.align		4
.L_181:
        /*0400*/ 	.word	index@(_ZN7cutlass13device_kernelIN5flash19enable_sm80_to_sm89INS1_16FlashAttnFwdSm80INS1_25CollectiveMainloopFwdSm80ILi4ELi1ELb0EN4cute5tupleIJNS5_1CILi128EEENS7_ILi48EEES8_EEELi128ENS_6half_tEfNS_4arch4Sm80ELb0ELb1ELb1ELb1ELb1ELb0ELb1ELb0EEENS1_21CollectiveEpilogueFwdINS6_IJS8_S8_S9_EEENS6_IJNS7_ILi1EEESH_SH_EEESB_SD_Li128ELb1ELb1ELb0ELb0EEENS1_19SingleTileSchedulerILb1ELb0ELb1ELi128EEEEEEEEEvNT_6ParamsE)
        /*0404*/ 	.word	0x00000000


	//----- nvinfo : EIATTR_MIN_STACK_SIZE
	.align		4
.L_182:
        /*0408*/ 	.byte	0x04, 0x12
        /*040a*/ 	.short	(.L_184 - .L_183)
	.align		4
.L_183:
        /*040c*/ 	.word	index@(_ZN7cutlass13device_kernelIN5flash19enable_sm80_to_sm89INS1_16FlashAttnFwdSm80INS1_25CollectiveMainloopFwdSm80ILi4ELi1ELb0EN4cute5tupleIJNS5_1CILi128EEENS7_ILi48EEES8_EEELi128ENS_6half_tEfNS_4arch4Sm80ELb0ELb1ELb1ELb1ELb1ELb1ELb1ELb0EEENS1_21CollectiveEpilogueFwdINS6_IJS8_S8_S9_EEENS6_IJNS7_ILi1EEESH_SH_EEESB_SD_Li128ELb1ELb1ELb0ELb0EEENS1_19SingleTileSchedulerILb1ELb0ELb1ELi128EEEEEEEEEvNT_6ParamsE)
        /*0410*/ 	.word	0x00000000


	//----- nvinfo : EIATTR_MIN_STACK_SIZE
	.align		4
.L_184:
        /*0414*/ 	.byte	0x04, 0x12
        /*0416*/ 	.short	(.L_186 - .L_185)
	.align		4
.L_185:
        /*0418*/ 	.word	index@(_ZN7cutlass13device_kernelIN5flash19enable_sm80_to_sm89INS1_16FlashAttnFwdSm80INS1_25CollectiveMainloopFwdSm80ILi4ELi1ELb0EN4cute5tupleIJNS5_1CILi128EEENS7_ILi64EEES8_EEELi128ENS_6half_tEfNS_4arch4Sm80ELb1ELb0ELb1ELb0ELb1ELb0ELb1ELb0EEENS1_21CollectiveEpilogueFwdINS6_IJS8_S8_S9_EEENS6_IJNS7_ILi1EEESH_SH_EEESB_SD_Li128ELb0ELb1ELb0ELb0EEENS1_30DynamicPersistentTileSchedulerILi128ELi128ELb0ELb1ELb0EEEEEEEEEvNT_6ParamsE)
        /*041c*/ 	.word	0x00000000


	//----- nvinfo : EIATTR_MIN_STACK_SIZE
	.align		4
.L_186:
        /*0420*/ 	.byte	0x04, 0x12
        /*0422*/ 	.short	(.L_188 - .L_187)
	.align		4
.L_187:
        /*0424*/ 	.word	index@(_ZN7cutlass13device_kernelIN5flash19enable_sm80_to_sm89INS1_16FlashAttnFwdSm80INS1_25CollectiveMainloopFwdSm80ILi4ELi1ELb0EN4cute5tupleIJNS5_1CILi128EEENS7_ILi64EEES8_EEELi128ENS_6half_tEfNS_4arch4Sm80ELb1ELb0ELb1ELb1ELb1ELb0ELb1ELb0EEENS1_21CollectiveEpilogueFwdINS6_IJS8_S8_S9_EEENS6_IJNS7_ILi1EEESH_SH_EEESB_SD_Li128ELb1ELb1ELb0ELb0EEENS1_19SingleTileSchedulerILb1ELb0ELb1ELi128EEEEEEEEEvNT_6ParamsE)
        /*0428*/ 	.word	0x00000000


	//----- nvinfo : EIATTR_MIN_STACK_SIZE
	.align		4
.L_188:
        /*042c*/ 	.byte	0x04, 0x12
        /*042e*/ 	.short	(.L_190 - .L_189)
	.align		4
.L_189:
        /*0430*/ 	.word	index@(_ZN7cutlass13device_kernelIN5flash19enable_sm80_to_sm89INS1_16FlashAttnFwdSm80INS1_25CollectiveMainloopFwdSm80ILi4ELi1ELb0EN4cute5tupleIJNS5_1CILi128EEENS7_ILi64EEES8_EEELi128ENS_6half_tEfNS_4arch4Sm80ELb1ELb0ELb1ELb1ELb1ELb1ELb1ELb0EEENS1_21CollectiveEpilogueFwdINS6_IJS8_S8_S9_EEENS6_IJNS7_ILi1EEESH_SH_EEESB_SD_Li128ELb1ELb1ELb0ELb0EEENS1_19SingleTileSchedulerILb1ELb0ELb1ELi128EEEEEEEEEvNT_6ParamsE)
        /*0434*/ 	.word	0x00000000


	//----- nvinfo : EIATTR_MIN_STACK_SIZE
	.align		4
.L_190:
        /*0438*/ 	.byte	0x04, 0x12
        /*043a*/ 	.short	(.L_192 - .L_191)
	.align		4
.L_191:
        /*043c*/ 	.word	index@(_ZN7cutlass13device_kernelIN5flash19enable_sm80_to_sm89INS1_16FlashAttnFwdSm80INS1_25CollectiveMainloopFwdSm80ILi8ELi1ELb1EN4cute5tupleIJNS5_1CILi128EEES8_S8_EEELi128ENS_6half_tEfNS_4arch4Sm80ELb0ELb0ELb0ELb0ELb1ELb0ELb1ELb0EEENS1_21CollectiveEpilogueFwdIS9_NS6_IJNS7_ILi1EEESF_SF_EEESA_SC_Li256ELb0ELb1ELb0ELb0EEENS1_19SingleTileSchedulerILb0ELb0ELb1ELi128EEEEEEEEEvNT_6ParamsE)
        /*0440*/ 	.word	0x00000000


	//----- nvinfo : EIATTR_MIN_STACK_SIZE
	.align		4
.L_192:
        /*0444*/ 	.byte	0x04, 0x12
        /*0446*/ 	.short	(.L_194 - .L_193)
	.align		4
.L_193:
        /*0448*/ 	.word	index@(_ZN7cutlass13device_kernelIN5flash19enable_sm80_to_sm89INS1_16FlashAttnFwdSm80INS1_25CollectiveMainloopFwdSm80ILi8ELi1ELb1EN4cute5tupleIJNS5_1CILi128EEES8_S8_EEELi128ENS_6half_tEfNS_4arch4Sm80ELb0ELb0ELb0ELb1ELb1ELb0ELb1ELb0EEENS1_21CollectiveEpilogueFwdIS9_NS6_IJNS7_ILi1EEESF_SF_EEESA_SC_Li256ELb1ELb1ELb0ELb0EEENS1_19SingleTileSchedulerILb1ELb0ELb1ELi128EEEEEEEEEvNT_6ParamsE)
        /*044c*/ 	.word	0x00000000


	//----- nvinfo : EIATTR_MIN_STACK_SIZE
	.align		4
.L_194:
        /*0450*/ 	.byte	0x04, 0x12
        /*0452*/ 	.short	(.L_196 - .L_195)
	.align		4
.L_195:
        /*0454*/ 	.word	index@(_ZN7cutlass13device_kernelIN5flash19enable_sm80_to_sm89INS1_16FlashAttnFwdSm80INS1_25CollectiveMainloopFwdSm80ILi8ELi1ELb1EN4cute5tupleIJNS5_1CILi128EEES8_S8_EEELi128ENS_6half_tEfNS_4arch4Sm80ELb0ELb0ELb0ELb1ELb1ELb1ELb1ELb0EEENS1_21CollectiveEpilogueFwdIS9_NS6_IJNS7_ILi1EEESF_SF_EEESA_SC_Li256ELb1ELb1ELb0ELb0EEENS1_19SingleTileSchedulerILb1ELb0ELb1ELi128EEEEEEEEEvNT_6ParamsE)
        /*0458*/ 	.word	0x00000000


	//----- nvinfo : EIATTR_MIN_STACK_SIZE
	.align		4
.L_196:
        /*045c*/ 	.byte	0x04, 0x12
        /*045e*/ 	.short	(.L_198 - .L_197)
	.align		4
.L_197:
        /*0460*/ 	.word	index@(_ZN7cutlass13device_kernelIN5flash19enable_sm80_to_sm89INS1_16FlashAttnFwdSm80INS1_25CollectiveMainloopFwdSm80ILi8ELi1ELb1EN4cute5tupleIJNS5_1CILi128EEENS7_ILi96EEES8_EEELi128ENS_6half_tEfNS_4arch4Sm80ELb0ELb1ELb0ELb0ELb1ELb0ELb1ELb0EEENS1_21CollectiveEpilogueFwdINS6_IJS8_S8_S9_EEENS6_IJNS7_ILi1EEESH_SH_EEESB_SD_Li256ELb0ELb1ELb0ELb0EEENS1_19SingleTileSchedulerILb0ELb0ELb1ELi128EEEEEEEEEvNT_6ParamsE)
        /*0464*/ 	.word	0x00000000


	//----- nvinfo : EIATTR_MIN_STACK_SIZE
	.align		4
.L_198:
        /*0468*/ 	.byte	0x04, 0x12
        /*046a*/ 	.short	(.L_200 - .L_199)
	.align		4
.L_199:
        /*046c*/ 	.word	index@(_ZN7cutlass13device_kernelIN5flash19enable_sm80_to_sm89INS1_16FlashAttnFwdSm80INS1_25CollectiveMainloopFwdSm80ILi8ELi1ELb1EN4cute5tupleIJNS5_1CILi128EEENS7_ILi96EEES8_EEELi128ENS_6half_tEfNS_4arch4Sm80ELb0ELb1ELb0ELb1ELb1ELb0ELb1ELb0EEENS1_21CollectiveEpilogueFwdINS6_IJS8_S8_S9_EEENS6_IJNS7_ILi1EEESH_SH_EEESB_SD_Li256ELb1ELb1ELb0ELb0EEENS1_19SingleTileSchedulerILb1ELb0ELb1ELi128EEEEEEEEEvNT_6ParamsE)
        /*0470*/ 	.word	0x00000000


	//----- nvinfo : EIATTR_MIN_STACK_SIZE
	.align		4
.L_200:
        /*0474*/ 	.byte	0x04, 0x12
        /*0476*/ 	.short	(.L_202 - .L_201)
	.align		4
.L_201:
        /*0478*/ 	.word	index@(_ZN7cutlass13device_kernelIN5flash19enable_sm80_to_sm89INS1_16FlashAttnFwdSm80INS1_25CollectiveMainloopFwdSm80ILi8ELi1ELb1EN4cute5tupleIJNS5_1CILi128EEENS7_ILi96EEES8_EEELi128ENS_6half_tEfNS_4arch4Sm80ELb0ELb1ELb0ELb1ELb1ELb1ELb1ELb0EEENS1_21CollectiveEpilogueFwdINS6_IJS8_S8_S9_EEENS6_IJNS7_ILi1EEESH_SH_EEESB_SD_Li256ELb1ELb1ELb0ELb0EEENS1_19SingleTileSchedulerILb1ELb0ELb1ELi128EEEEEEEEEvNT_6ParamsE)
        /*047c*/ 	.word	0x00000000


	//----- nvinfo : EIATTR_MIN_STACK_SIZE
	.align		4
.L_202:
        /*0480*/ 	.byte	0x04, 0x12
        /*0482*/ 	.short	(.L_204 - .L_203)
	.align		4
.L_203:
        /*0484*/ 	.word	index@(_ZN7cutlass13device_kernelIN5flash19enable_sm80_to_sm89INS1_16FlashAttnFwdSm80INS1_25CollectiveMainloopFwdSm80ILi8ELi1ELb1EN4cute5tupleIJNS5_1CILi128EEES8_S8_EEELi128ENS_6half_tEfNS_4arch4Sm80ELb1ELb0ELb0ELb0ELb1ELb0ELb1ELb0EEENS1_21CollectiveEpilogueFwdIS9_NS6_IJNS7_ILi1EEESF_SF_EEESA_SC_Li256ELb0ELb1ELb0ELb0EEENS1_30DynamicPersistentTileSchedulerILi256ELi256ELb0ELb1ELb0EEEEEEEEEvNT_6ParamsE)
        /*0488*/ 	.word	0x00000000


	//----- nvinfo : EIATTR_MIN_STACK_SIZE
	.align		4
.L_204:
        /*048c*/ 	.byte	0x04, 0x12
        /*048e*/ 	.short	(.L_206 - .L_205)
	.align		4
.L_205:
        /*0490*/ 	.word	index@(_ZN7cutlass13device_kernelIN5flash19enable_sm80_to_sm89INS1_16FlashAttnFwdSm80INS1_25CollectiveMainloopFwdSm80ILi8ELi1ELb1EN4cute5tupleIJNS5_1CILi128EEES8_S8_EEELi128ENS_6half_tEfNS_4arch4Sm80ELb1ELb0ELb0ELb1ELb1ELb0ELb1ELb0EEENS1_21CollectiveEpilogueFwdIS9_NS6_IJNS7_ILi1EEESF_SF_EEESA_SC_Li256ELb1ELb1ELb0ELb0EEENS1_19SingleTileSchedulerILb1ELb0ELb1ELi128EEEEEEEEEvNT_6ParamsE)
        /*0494*/ 	.word	0x00000000


	//----- nvinfo : EIATTR_MIN_STACK_SIZE
	.align		4
.L_206:
        /*0498*/ 	.byte	0x04, 0x12
        /*049a*/ 	.short	(.L_208 - .L_207)
	.align		4
.L_207:
        /*049c*/ 	.word	index@(_ZN7cutlass13device_kernelIN5flash19enable_sm80_to_sm89INS1_16FlashAttnFwdSm80INS1_25CollectiveMainloopFwdSm80ILi8ELi1ELb1EN4cute5tupleIJNS5_1CILi128EEES8_S8_EEELi128ENS_6half_tEfNS_4arch4Sm80ELb1ELb0ELb0ELb1ELb1ELb1ELb1ELb0EEENS1_21CollectiveEpilogueFwdIS9_NS6_IJNS7_ILi1EEESF_SF_EEESA_SC_Li256ELb1ELb1ELb0ELb0EEENS1_19SingleTileSchedulerILb1ELb0ELb1ELi128EEEEEEEEEvNT_6ParamsE)
        /*04a0*/ 	.word	0x00000000


	//----- nvinfo : EIATTR_MIN_STACK_SIZE
	.align		4
.L_208:
        /*04a4*/ 	.byte	0x04, 0x12
        /*04a6*/ 	.short	(.L_210 - .L_209)
	.align		4
.L_209:
        /*04a8*/ 	.word	index@(_ZN7cutlass13device_kernelIN5flash19enable_sm80_to_sm89INS1_16FlashAttnFwdSm80INS1_25CollectiveMainloopFwdSm80ILi4ELi1ELb0EN4cute5tupleIJNS5_1CILi128EEENS7_ILi64EEES8_EEELi128ENS_6half_tEfNS_4arch4Sm80ELb0ELb0ELb0ELb0ELb1ELb0ELb1ELb0EEENS1_21CollectiveEpilogueFwdINS6_IJS8_S8_S9_EEENS6_IJNS7_ILi1EEESH_SH_EEESB_SD_Li128ELb0ELb1ELb0ELb0EEENS1_19SingleTileSchedulerILb0ELb0ELb1ELi128EEEEEEEEEvNT_6ParamsE)
        /*04ac*/ 	.word	0x00000000


	//----- nvinfo : EIATTR_MIN_STACK_SIZE
	.align		4
.L_210:
        /*04b0*/ 	.byte	0x04, 0x12
        /*04b2*/ 	.short	(.L_212 - .L_211)
	.align		4
.L_211:
        /*04b4*/ 	.word	index@(_ZN7cutlass13device_kernelIN5flash19enable_sm80_to_sm89INS1_16FlashAttnFwdSm80INS1_25CollectiveMainloopFwdSm80ILi4ELi1ELb0EN4cute5tupleIJNS5_1CILi128EEENS7_ILi64EEES8_EEELi128ENS_6half_tEfNS_4arch4Sm80ELb0ELb0ELb0ELb1ELb1ELb0ELb1ELb0EEENS1_21CollectiveEpilogueFwdINS6_IJS8_S8_S9_EEENS6_IJNS7_ILi1EEESH_SH_EEESB_SD_Li128ELb1ELb1ELb0ELb0EEENS1_19SingleTileSchedulerILb1ELb0ELb1ELi128EEEEEEEEEvNT_6ParamsE)
        /*04b8*/ 	.word	0x00000000


	//----- nvinfo : EIATTR_MIN_STACK_SIZE
	.align		4
.L_212:
        /*04bc*/ 	.byte	0x04, 0x12
        /*04be*/ 	.short	(.L_214 - .L_213)
	.align		4
.L_213:
        /*04c0*/ 	.word	index@(_ZN7cutlass13device_kernelIN5flash19enable_sm80_to_sm89INS1_16FlashAttnFwdSm80INS1_25CollectiveMainloopFwdSm80ILi4ELi1ELb0EN4cute5tupleIJNS5_1CILi128EEENS7_ILi64EEES8_EEELi128ENS_6half_tEfNS_4arch4Sm80ELb0ELb0ELb0ELb1ELb1ELb1ELb1ELb0EEENS1_21CollectiveEpilogueFwdINS6_IJS8_S8_S9_EEENS6_IJNS7_ILi1EEESH_SH_EEESB_SD_Li128ELb1ELb1ELb0ELb0EEENS1_19SingleTileSchedulerILb1ELb0ELb1ELi128EEEEEEEEEvNT_6ParamsE)
        /*04c4*/ 	.word	0x00000000


	//----- nvinfo : EIATTR_MIN_STACK_SIZE
	.align		4
.L_214:
        /*04c8*/ 	.byte	0x04, 0x12
        /*04ca*/ 	.short	(.L_216 - .L_215)
	.align		4
.L_215:
        /*04cc*/ 	.word	index@(_ZN7cutlass13device_kernelIN5flash19enable_sm80_to_sm89INS1_16FlashAttnFwdSm80INS1_25CollectiveMainloopFwdSm80ILi4ELi1ELb0EN4cute5tupleIJNS5_1CILi128EEENS7_ILi48EEES8_EEELi128ENS_6half_tEfNS_4arch4Sm80ELb0ELb1ELb0ELb0ELb1ELb0ELb1ELb0EEENS1_21CollectiveEpilogueFwdINS6_IJS8_S8_S9_EEENS6_IJNS7_ILi1EEESH_SH_EEESB_SD_Li128ELb0ELb1ELb0ELb0EEENS1_19SingleTileSchedulerILb0ELb0ELb1ELi128EEEEEEEEEvNT_6ParamsE)
        /*04d0*/ 	.word	0x00000000


	//----- nvinfo : EIATTR_MIN_STACK_SIZE
	.align		4
.L_216:
        /*04d4*/ 	.byte	0x04, 0x12
        /*04d6*/ 	.short	(.L_218 - .L_217)
	.align		4
.L_217:
        /*04d8*/ 	.word	index@(_ZN7cutlass13device_kernelIN5flash19enable_sm80_to_sm89INS1_16FlashAttnFwdSm80INS1_25CollectiveMainloopFwdSm80ILi4ELi1ELb0EN4cute5tupleIJNS5_1CILi128EEENS7_ILi48EEES8_EEELi128ENS_6half_tEfNS_4arch4Sm80ELb0ELb1ELb0ELb1ELb1ELb0ELb1ELb0EEENS1_21CollectiveEpilogueFwdINS6_IJS8_S8_S9_EEENS6_IJNS7_ILi1EEESH_SH_EEESB_SD_Li128ELb1ELb1ELb0ELb0EEENS1_19SingleTileSchedulerILb1ELb0ELb1ELi128EEEEEEEEEvNT_6ParamsE)
        /*04dc*/ 	.word	0x00000000


	//----- nvinfo : EIATTR_MIN_STACK_SIZE
	.align		4
.L_218:
        /*04e0*/ 	.byte	0x04, 0x12
        /*04e2*/ 	.short	(.L_220 - .L_219)
	.align		4
.L_219:
        /*04e4*/ 	.word	index@(_ZN7cutlass13device_kernelIN5flash19enable_sm80_to_sm89INS1_16FlashAttnFwdSm80INS1_25CollectiveMainloopFwdSm80ILi4ELi1ELb0EN4cute5tupleIJNS5_1CILi128EEENS7_ILi48EEES8_EEELi128ENS_6half_tEfNS_4arch4Sm80ELb0ELb1ELb0ELb1ELb1ELb1ELb1ELb0EEENS1_21CollectiveEpilogueFwdINS6_IJS8_S8_S9_EEENS6_IJNS7_ILi1EEESH_SH_EEESB_SD_Li128ELb1ELb1ELb0ELb0EEENS1_19SingleTileSchedulerILb1ELb0ELb1ELi128EEEEEEEEEvNT_6ParamsE)
        /*04e8*/ 	.word	0x00000000


	//----- nvinfo : EIATTR_MIN_STACK_SIZE
	.align		4
.L_220:
        /*04ec*/ 	.byte	0x04, 0x12
        /*04ee*/ 	.short	(.L_222 - .L_221)
	.align		4
.L_221:
        /*04f0*/ 	.word	index@(_ZN7cutlass13device_kernelIN5flash19enable_sm80_to_sm89INS1_16FlashAttnFwdSm80INS1_25CollectiveMainloopFwdSm80ILi4ELi1ELb0EN4cute5tupleIJNS5_1CILi128EEENS7_ILi64EEES8_EEELi128ENS_6half_tEfNS_4arch4Sm80ELb1ELb0ELb0ELb0ELb1ELb0ELb1ELb0EEENS1_21CollectiveEpilogueFwdINS6_IJS8_S8_S9_EEENS6_IJNS7_ILi1EEESH_SH_EEESB_SD_Li128ELb0ELb1ELb0ELb0EEENS1_30DynamicPersistentTileSchedulerILi128ELi128ELb0ELb1ELb0EEEEEEEEEvNT_6ParamsE)
        /*04f4*/ 	.word	0x00000000


	//----- nvinfo : EIATTR_MIN_STACK_SIZE
	.align		4
.L_222:
        /*04f8*/ 	.byte	0x04, 0x12
        /*04fa*/ 	.short	(.L_224 - .L_223)
	.align		4
.L_223:
        /*04fc*/ 	.word	index@(_ZN7cutlass13device_kernelIN5flash19enable_sm80_to_sm89INS1_16FlashAttnFwdSm80INS1_25CollectiveMainloopFwdSm80ILi4ELi1ELb0EN4cute5tupleIJNS5_1CILi128EEENS7_ILi64EEES8_EEELi128ENS_6half_tEfNS_4arch4Sm80ELb1ELb0ELb0ELb1ELb1ELb0ELb1ELb0EEENS1_21CollectiveEpilogueFwdINS6_IJS8_S8_S9_EEENS6_IJNS7_ILi1EEESH_SH_EEESB_SD_Li128ELb1ELb1ELb0ELb0EEENS1_19SingleTileSchedulerILb1ELb0ELb1ELi128EEEEEEEEEvNT_6ParamsE)
        /*0500*/ 	.word	0x00000000


	//----- nvinfo : EIATTR_MIN_STACK_SIZE
	.align		4
.L_224:
        /*0504*/ 	.byte	0x04, 0x12
        /*0506*/ 	.short	(.L_226 - .L_225)
	.align		4
.L_225:
        /*0508*/ 	.word	index@(_ZN7cutlass13device_kernelIN5flash19enable_sm80_to_sm89INS1_16FlashAttnFwdSm80INS1_25CollectiveMainloopFwdSm80ILi4ELi1ELb0EN4cute5tupleIJNS5_1CILi128EEENS7_ILi64EEES8_EEELi128ENS_6half_tEfNS_4arch4Sm80ELb1ELb0ELb0ELb1ELb1ELb1ELb1ELb0EEENS1_21CollectiveEpilogueFwdINS6_IJS8_S8_S9_EEENS6_IJNS7_ILi1EEESH_SH_EEESB_SD_Li128ELb1ELb1ELb0ELb0EEENS1_19SingleTileSchedulerILb1ELb0ELb1ELi128EEEEEEEEEvNT_6ParamsE)
        /*050c*/ 	.word	0x00000000
.L_226:


//--------------------- .nv.compat                --------------------------
	.section	.nv.compat,"",@"SHT_CUDA_COMPAT_INFO"
	.align	4
        /*0000*/ 	.byte	0x02, 0x09, 0x01, 0x00, 0x02, 0x02, 0x01, 0x00, 0x02, 0x05, 0x05, 0x00, 0x03, 0x07, 0x01, 0x01
        /*0010*/ 	.byte	0x02, 0x03, 0x00, 0x00, 0x02, 0x06, 0x01, 0x00, 0x04, 0x0b, 0x08, 0x00, 0x00, 0x00, 0x00, 0x00
        /*0020*/ 	.byte	0x00, 0x00, 0x00, 0x00


//--------------------- .nv.info._ZN7cutlass13device_kernelIN5flash19enable_sm80_to_sm89INS1_16FlashAttnFwdSm80INS1_25CollectiveMainloopFwdSm80ILi8ELi1ELb1EN4cute5tupleIJNS5_1CILi128EEES8_S8_EEELi128ENS_6half_tEfNS_4arch4Sm80ELb0ELb0ELb1ELb0ELb1ELb0ELb1ELb0EEENS1_21CollectiveEpilogueFwdIS9_NS6_IJNS7_ILi1EEESF_SF_EEESA_SC_Li256ELb0ELb1ELb0ELb0EEENS1_19SingleTileSchedulerILb0ELb0ELb1ELi128EEEEEEEEEvNT_6ParamsE --------------------------
	.section	.nv.info._ZN7cutlass13device_kernelIN5flash19enable_sm80_to_sm89INS1_16FlashAttnFwdSm80INS1_25CollectiveMainloopFwdSm80ILi8ELi1ELb1EN4cute5tupleIJNS5_1CILi128EEES8_S8_EEELi128ENS_6half_tEfNS_4arch4Sm80ELb0ELb0ELb1ELb0ELb1ELb0ELb1ELb0EEENS1_21CollectiveEpilogueFwdIS9_NS6_IJNS7_ILi1EEESF_SF_EEESA_SC_Li256ELb0ELb1ELb0ELb0EEENS1_19SingleTileSchedulerILb0ELb0ELb1ELi128EEEEEEEEEvNT_6ParamsE,"",@"SHT_CUDA_INFO"
	.sectionflags	@""
	.align	4


	//----- nvinfo : EIATTR_CUDA_API_VERSION
	.align		4
        /*0000*/ 	.byte	0x04, 0x37
        /*0002*/ 	.short	(.L_228 - .L_227)
.L_227:
        /*0004*/ 	.word	0x00000082


	//----- nvinfo : EIATTR_KPARAM_INFO
	.align		4
.L_228:
        /*0008*/ 	.byte	0x04, 0x17
        /*000a*/ 	.short	(.L_230 - .L_229)
.L_229:
        /*000c*/ 	.word	0x00000000
        /*0010*/ 	.short	0x0000
        /*0012*/ 	.short	0x0000
        /*0014*/ 	.byte	0x00, 0xf0, 0x61, 0x10


	//----- nvinfo : EIATTR_SPARSE_MMA_MASK
	.align		4
.L_230:
        /*0018*/ 	.byte	0x03, 0x50
        /*001a*/ 	.short	0x0000


	//----- nvinfo : EIATTR_MAXREG_COUNT
	.align		4
        /*001c*/ 	.byte	0x03, 0x1b
        /*001e*/ 	.short	0x00ff


	//----- nvinfo : EIATTR_MERCURY_ISA_VERSION
	.align		4
        /*0020*/ 	.byte	0x03, 0x5f
        /*0022*/ 	.short	0x0101


	//----- nvinfo : EIATTR_EXIT_INSTR_OFFSETS
	.align		4
        /*0024*/ 	.byte	0x04, 0x1c
        /*0026*/ 	.short	(.L_232 - .L_231)


	//   ....[0]....
.L_231:
        /*0028*/ 	.word	0x00000010


	//----- nvinfo : EIATTR_MAX_THREADS
	.align		4
.L_232:
        /*002c*/ 	.byte	0x04, 0x05
        /*002e*/ 	.short	(.L_234 - .L_233)
.L_233:
        /*0030*/ 	.word	0x00000100
        /*0034*/ 	.word	0x00000001
        /*0038*/ 	.word	0x00000001


	//----- nvinfo : EIATTR_CBANK_PARAM_SIZE
	.align		4
.L_234:
        /*003c*/ 	.byte	0x03, 0x19
        /*003e*/ 	.short	0x0418


	//----- nvinfo : EIATTR_PARAM_CBANK
	.align		4
        /*0040*/ 	.byte	0x04, 0x0a
        /*0042*/ 	.short	(.L_236 - .L_235)
	.align		4
.L_235:
        /*0044*/ 	.word	index@(.nv.constant0._ZN7cutlass13device_kernelIN5flash19enable_sm80_to_sm89INS1_16FlashAttnFwdSm80INS1_25CollectiveMainloopFwdSm80ILi8ELi1ELb1EN4cute5tupleIJNS5_1CILi128EEES8_S8_EEELi128ENS_6half_tEfNS_4arch4Sm80ELb0ELb0ELb1ELb0ELb1ELb0ELb1ELb0EEENS1_21CollectiveEpilogueFwdIS9_NS6_IJNS7_ILi1EEESF_SF_EEESA_SC_Li256ELb0ELb1ELb0ELb0EEENS1_19SingleTileSchedulerILb0ELb0ELb1ELi128EEEEEEEEEvNT_6ParamsE)
        /*0048*/ 	.short	0x0210
        /*004a*/ 	.short	0x0418


	//----- nvinfo : EIATTR_SW_WAR
	.align		4
.L_236:
        /*004c*/ 	.byte	0x04, 0x36
        /*004e*/ 	.short	(.L_238 - .L_237)
.L_237:
        /*0050*/ 	.word	0x00000008
.L_238:


//--------------------- .nv.info._ZN7cutlass13device_kernelIN5flash19enable_sm80_to_sm89INS1_16FlashAttnFwdSm80INS1_25CollectiveMainloopFwdSm80ILi8ELi1ELb1EN4cute5tupleIJNS5_1CILi128EEES8_S8_EEELi128ENS_6half_tEfNS_4arch4Sm80ELb0ELb0ELb1ELb1ELb1ELb0ELb1ELb0EEENS1_21CollectiveEpilogueFwdIS9_NS6_IJNS7_ILi1EEESF_SF_EEESA_SC_Li256ELb1ELb1ELb0ELb0EEENS1_19SingleTileSchedulerILb1ELb0ELb1ELi128EEEEEEEEEvNT_6ParamsE --------------------------
	.section	.nv.info._ZN7cutlass13device_kernelIN5flash19enable_sm80_to_sm89INS1_16FlashAttnFwdSm80INS1_25CollectiveMainloopFwdSm80ILi8ELi1ELb1EN4cute5tupleIJNS5_1CILi128EEES8_S8_EEELi128ENS_6half_tEfNS_4arch4Sm80ELb0ELb0ELb1ELb1ELb1ELb0ELb1ELb0EEENS1_21CollectiveEpilogueFwdIS9_NS6_IJNS7_ILi1EEESF_SF_EEESA_SC_Li256ELb1ELb1ELb0ELb0EEENS1_19SingleTileSchedulerILb1ELb0ELb1ELi128EEEEEEEEEvNT_6ParamsE,"",@"SHT_CUDA_INFO"
	.sectionflags	@""
	.align	4


	//----- nvinfo : EIATTR_CUDA_API_VERSION
	.align		4
        /*0000*/ 	.byte	0x04, 0x37
        /*0002*/ 	.short	(.L_240 - .L_239)
.L_239:
        /*0004*/ 	.word	0x00000082


	//----- nvinfo : EIATTR_KPARAM_INFO
	.align		4
.L_240:
        /*0008*/ 	.byte	0x04, 0x17
        /*000a*/ 	.short	(.L_242 - .L_241)
.L_241:
        /*000c*/ 	.word	0x00000000
        /*0010*/ 	.short	0x0000
        /*0012*/ 	.short	0x0000
        /*0014*/ 	.byte	0x00, 0xf0, 0x61, 0x10


	//----- nvinfo : EIATTR_SPARSE_MMA_MASK
	.align		4
.L_242:
        /*0018*/ 	.byte	0x03, 0x50
        /*001a*/ 	.short	0x0000


	//----- nvinfo : EIATTR_MAXREG_COUNT
	.align		4
        /*001c*/ 	.byte	0x03, 0x1b
        /*001e*/ 	.short	0x00ff


	//----- nvinfo : EIATTR_MERCURY_ISA_VERSION
	.align		4
        /*0020*/ 	.byte	0x03, 0x5f
        /*0022*/ 	.short	0x0101


	//----- nvinfo : EIATTR_EXIT_INSTR_OFFSETS
	.align		4
        /*0024*/ 	.byte	0x04, 0x1c
        /*0026*/ 	.short	(.L_244 - .L_243)


	//   ....[0]....
.L_243:
        /*0028*/ 	.word	0x00000010


	//----- nvinfo : EIATTR_MAX_THREADS
	.align		4
.L_244:
        /*002c*/ 	.byte	0x04, 0x05
        /*002e*/ 	.short	(.L_246 - .L_245)
.L_245:
        /*0030*/ 	.word	0x00000100
        /*0034*/ 	.word	0x00000001
        /*0038*/ 	.word	0x00000001


	//----- nvinfo : EIATTR_CBANK_PARAM_SIZE
	.align		4
.L_246:
        /*003c*/ 	.byte	0x03, 0x19
        /*003e*/ 	.short	0x0418


	//----- nvinfo : EIATTR_PARAM_CBANK
	.align		4
        /*0040*/ 	.byte	0x04, 0x0a
        /*0042*/ 	.short	(.L_248 - .L_247)
	.align		4
.L_247:
        /*0044*/ 	.word	index@(.nv.constant0._ZN7cutlass13device_kernelIN5flash19enable_sm80_to_sm89INS1_16FlashAttnFwdSm80INS1_25CollectiveMainloopFwdSm80ILi8ELi1ELb1EN4cute5tupleIJNS5_1CILi128EEES8_S8_EEELi128ENS_6half_tEfNS_4arch4Sm80ELb0ELb0ELb1ELb1ELb1ELb0ELb1ELb0EEENS1_21CollectiveEpilogueFwdIS9_NS6_IJNS7_ILi1EEESF_SF_EEESA_SC_Li256ELb1ELb1ELb0ELb0EEENS1_19SingleTileSchedulerILb1ELb0ELb1ELi128EEEEEEEEEvNT_6ParamsE)
        /*0048*/ 	.short	0x0210
        /*004a*/ 	.short	0x0418


	//----- nvinfo : EIATTR_SW_WAR
	.align		4
.L_248:
        /*004c*/ 	.byte	0x04, 0x36
        /*004e*/ 	.short	(.L_250 - .L_249)
.L_249:
        /*0050*/ 	.word	0x00000008
.L_250:


//--------------------- .nv.info._ZN7cutlass13device_kernelIN5flash19enable_sm80_to_sm89INS1_16FlashAttnFwdSm80INS1_25CollectiveMainloopFwdSm80ILi8ELi1ELb1EN4cute5tupleIJNS5_1CILi128EEES8_S8_EEELi128ENS_6half_tEfNS_4arch4Sm80ELb0ELb0ELb1ELb1ELb1ELb1ELb1ELb0EEENS1_21CollectiveEpilogueFwdIS9_NS6_IJNS7_ILi1EEESF_SF_EEESA_SC_Li256ELb1ELb1ELb0ELb0EEENS1_19SingleTileSchedulerILb1ELb0ELb1ELi128EEEEEEEEEvNT_6ParamsE --------------------------
	.section	.nv.info._ZN7cutlass13device_kernelIN5flash19enable_sm80_to_sm89INS1_16FlashAttnFwdSm80INS1_25CollectiveMainloopFwdSm80ILi8ELi1ELb1EN4cute5tupleIJNS5_1CILi128EEES8_S8_EEELi128ENS_6half_tEfNS_4arch4Sm80ELb0ELb0ELb1ELb1ELb1ELb1ELb1ELb0EEENS1_21CollectiveEpilogueFwdIS9_NS6_IJNS7_ILi1EEESF_SF_EEESA_SC_Li256ELb1ELb1ELb0ELb0EEENS1_19SingleTileSchedulerILb1ELb0ELb1ELi128EEEEEEEEEvNT_6ParamsE,"",@"SHT_CUDA_INFO"
	.sectionflags	@""
	.align	4


	//----- nvinfo : EIATTR_CUDA_API_VERSION
	.align		4
        /*0000*/ 	.byte	0x04, 0x37
        /*0002*/ 	.short	(.L_252 - .L_251)
.L_251:
        /*0004*/ 	.word	0x00000082


	//----- nvinfo : EIATTR_KPARAM_INFO
	.align		4
.L_252:
        /*0008*/ 	.byte	0x04, 0x17
        /*000a*/ 	.short	(.L_254 - .L_253)
.L_253:
        /*000c*/ 	.word	0x00000000
        /*0010*/ 	.short	0x0000
        /*0012*/ 	.short	0x0000
        /*0014*/ 	.byte	0x00, 0xf0, 0x61, 0x10


	//----- nvinfo : EIATTR_SPARSE_MMA_MASK
	.align		4
.L_254:
        /*0018*/ 	.byte	0x03, 0x50
        /*001a*/ 	.short	0x0000


	//----- nvinfo : EIATTR_MAXREG_COUNT
	.align		4
        /*001c*/ 	.byte	0x03, 0x1b
        /*001e*/ 	.short	0x00ff


	//----- nvinfo : EIATTR_MERCURY_ISA_VERSION
	.align		4
        /*0020*/ 	.byte	0x03, 0x5f
        /*0022*/ 	.short	0x0101


	//----- nvinfo : EIATTR_EXIT_INSTR_OFFSETS
	.align		4
        /*0024*/ 	.byte	0x04, 0x1c
        /*0026*/ 	.short	(.L_256 - .L_255)


	//   ....[0]....
.L_255:
        /*0028*/ 	.word	0x00000010


	//----- nvinfo : EIATTR_MAX_THREADS
	.align		4
.L_256:
        /*002c*/ 	.byte	0x04, 0x05
        /*002e*/ 	.short	(.L_258 - .L_257)
.L_257:
        /*0030*/ 	.word	0x00000100
        /*0034*/ 	.word	0x00000001
        /*0038*/ 	.word	0x00000001


	//----- nvinfo : EIATTR_CBANK_PARAM_SIZE
	.align		4
.L_258:
        /*003c*/ 	.byte	0x03, 0x19
        /*003e*/ 	.short	0x0418


	//----- nvinfo : EIATTR_PARAM_CBANK
	.align		4
        /*0040*/ 	.byte	0x04, 0x0a
        /*0042*/ 	.short	(.L_260 - .L_259)
	.align		4
.L_259:
        /*0044*/ 	.word	index@(.nv.constant0._ZN7cutlass13device_kernelIN5flash19enable_sm80_to_sm89INS1_16FlashAttnFwdSm80INS1_25CollectiveMainloopFwdSm80ILi8ELi1ELb1EN4cute5tupleIJNS5_1CILi128EEES8_S8_EEELi128ENS_6half_tEfNS_4arch4Sm80ELb0ELb0ELb1ELb1ELb1ELb1ELb1ELb0EEENS1_21CollectiveEpilogueFwdIS9_NS6_IJNS7_ILi1EEESF_SF_EEESA_SC_Li256ELb1ELb1ELb0ELb0EEENS1_19SingleTileSchedulerILb1ELb0ELb1ELi128EEEEEEEEEvNT_6ParamsE)
        /*0048*/ 	.short	0x0210
        /*004a*/ 	.short	0x0418


	//----- nvinfo : EIATTR_SW_WAR
	.align		4
.L_260:
        /*004c*/ 	.byte	0x04, 0x36
        /*004e*/ 	.short	(.L_262 - .L_261)
.L_261:
        /*0050*/ 	.word	0x00000008
.L_262:


//--------------------- .nv.info._ZN7cutlass13device_kernelIN5flash19enable_sm80_to_sm89INS1_16FlashAttnFwdSm80INS1_25CollectiveMainloopFwdSm80ILi8ELi1ELb1EN4cute5tupleIJNS5_1CILi128EEENS7_ILi96EEES8_EEELi128ENS_6half_tEfNS_4arch4Sm80ELb0ELb1ELb1ELb0ELb1ELb0ELb1ELb0EEENS1_21CollectiveEpilogueFwdINS6_IJS8_S8_S9_EEENS6_IJNS7_ILi1EEESH_SH_EEESB_SD_Li256ELb0ELb1ELb0ELb0EEENS1_19SingleTileSchedulerILb0ELb0ELb1ELi128EEEEEEEEEvNT_6ParamsE --------------------------
	.section	.nv.info._ZN7cutlass13device_kernelIN5flash19enable_sm80_to_sm89INS1_16FlashAttnFwdSm80INS1_25CollectiveMainloopFwdSm80ILi8ELi1ELb1EN4cute5tupleIJNS5_1CILi128EEENS7_ILi96EEES8_EEELi128ENS_6half_tEfNS_4arch4Sm80ELb0ELb1ELb1ELb0ELb1ELb0ELb1ELb0EEENS1_21CollectiveEpilogueFwdINS6_IJS8_S8_S9_EEENS6_IJNS7_ILi1EEESH_SH_EEESB_SD_Li256ELb0ELb1ELb0ELb0EEENS1_19SingleTileSchedulerILb0ELb0ELb1ELi128EEEEEEEEEvNT_6ParamsE,"",@"SHT_CUDA_INFO"
	.sectionflags	@""
	.align	4


	//----- nvinfo : EIATTR_CUDA_API_VERSION
	.align		4
        /*0000*/ 	.byte	0x04, 0x37
        /*0002*/ 	.short	(.L_264 - .L_263)
.L_263:
        /*0004*/ 	.word	0x00000082


	//----- nvinfo : EIATTR_KPARAM_INFO
	.align		4
.L_264:
        /*0008*/ 	.byte	0x04, 0x17
        /*000a*/ 	.short	(.L_266 - .L_265)
.L_265:
        /*000c*/ 	.word	0x00000000
        /*0010*/ 	.short	0x0000
        /*0012*/ 	.short	0x0000
        /*0014*/ 	.byte	0x00, 0xf0, 0x61, 0x10


	//----- nvinfo : EIATTR_SPARSE_MMA_MASK
	.align		4
.L_266:
        /*0018*/ 	.byte	0x03, 0x50
        /*001a*/ 	.short	0x0000


	//----- nvinfo : EIATTR_MAXREG_COUNT
	.align		4
        /*001c*/ 	.byte	0x03, 0x1b
        /*001e*/ 	.short	0x00ff


	//----- nvinfo : EIATTR_MERCURY_ISA_VERSION
	.align		4
        /*0020*/ 	.byte	0x03, 0x5f
        /*0022*/ 	.short	0x0101


	//----- nvinfo : EIATTR_EXIT_INSTR_OFFSETS
	.align		4
        /*0024*/ 	.byte	0x04, 0x1c
        /*0026*/ 	.short	(.L_268 - .L_267)


	//   ....[0]....
.L_267:
        /*0028*/ 	.word	0x00000010


	//----- nvinfo : EIATTR_MAX_THREADS
	.align		4
.L_268:
        /*002c*/ 	.byte	0x04, 0x05
        /*002e*/ 	.short	(.L_270 - .L_269)
.L_269:
        /*0030*/ 	.word	0x00000100
        /*0034*/ 	.word	0x00000001
        /*0038*/ 	.word	0x00000001


	//----- nvinfo : EIATTR_CBANK_PARAM_SIZE
	.align		4
.L_270:
        /*003c*/ 	.byte	0x03, 0x19
        /*003e*/ 	.short	0x0418


	//----- nvinfo : EIATTR_PARAM_CBANK
	.align		4
        /*0040*/ 	.byte	0x04, 0x0a
        /*0042*/ 	.short	(.L_272 - .L_271)
	.align		4
.L_271:
        /*0044*/ 	.word	index@(.nv.constant0._ZN7cutlass13device_kernelIN5flash19enable_sm80_to_sm89INS1_16FlashAttnFwdSm80INS1_25CollectiveMainloopFwdSm80ILi8ELi1ELb1EN4cute5tupleIJNS5_1CILi128EEENS7_ILi96EEES8_EEELi128ENS_6half_tEfNS_4arch4Sm80ELb0ELb1ELb1ELb0ELb1ELb0ELb1ELb0EEENS1_21CollectiveEpilogueFwdINS6_IJS8_S8_S9_EEENS6_IJNS7_ILi1EEESH_SH_EEESB_SD_Li256ELb0ELb1ELb0ELb0EEENS1_19SingleTileSchedulerILb0ELb0ELb1ELi128EEEEEEEEEvNT_6ParamsE)
        /*0048*/ 	.short	0x0210
        /*004a*/ 	.short	0x0418


	//----- nvinfo : EIATTR_SW_WAR
	.align		4
.L_272:
        /*004c*/ 	.byte	0x04, 0x36
        /*004e*/ 	.short	(.L_274 - .L_273)
.L_273:
        /*0050*/ 	.word	0x00000008
.L_274:


//--------------------- .nv.info._ZN7cutlass13device_kernelIN5flash19enable_sm80_to_sm89INS1_16FlashAttnFwdSm80INS1_25CollectiveMainloopFwdSm80ILi8ELi1ELb1EN4cute5tupleIJNS5_1CILi128EEENS7_ILi96EEES8_EEELi128ENS_6half_tEfNS_4arch4Sm80ELb0ELb1ELb1ELb1ELb1ELb0ELb1ELb0EEENS1_21CollectiveEpilogueFwdINS6_IJS8_S8_S9_EEENS6_IJNS7_ILi1EEESH_SH_EEESB_SD_Li256ELb1ELb1ELb0ELb0EEENS1_19SingleTileSchedulerILb1ELb0ELb1ELi128EEEEEEEEEvNT_6ParamsE --------------------------
	.section	.nv.info._ZN7cutlass13device_kernelIN5flash19enable_sm80_to_sm89INS1_16FlashAttnFwdSm80INS1_25CollectiveMainloopFwdSm80ILi8ELi1ELb1EN4cute5tupleIJNS5_1CILi128EEENS7_ILi96EEES8_EEELi128ENS_6half_tEfNS_4arch4Sm80ELb0ELb1ELb1ELb1ELb1ELb0ELb1ELb0EEENS1_21CollectiveEpilogueFwdINS6_IJS8_S8_S9_EEENS6_IJNS7_ILi1EEESH_SH_EEESB_SD_Li256ELb1ELb1ELb0ELb0EEENS1_19SingleTileSchedulerILb1ELb0ELb1ELi128EEEEEEEEEvNT_6ParamsE,"",@"SHT_CUDA_INFO"
	.sectionflags	@""
	.align	4


	//----- nvinfo : EIATTR_CUDA_API_VERSION
	.align		4
        /*0000*/ 	.byte	0x04, 0x37
        /*0002*/ 	.short	(.L_276 - .L_275)
.L_275:
        /*0004*/ 	.word	0x00000082


	//----- nvinfo : EIATTR_KPARAM_INFO
	.align		4
.L_276:
        /*0008*/ 	.byte	0x04, 0x17
        /*000a*/ 	.short	(.L_278 - .L_277)
.L_277:
        /*000c*/ 	.word	0x00000000
        /*0010*/ 	.short	0x0000
        /*0012*/ 	.short	0x0000
        /*0014*/ 	.byte	0x00, 0xf0, 0x61, 0x10


	//----- nvinfo : EIATTR_SPARSE_MMA_MASK
	.align		4
.L_278:
        /*0018*/ 	.byte	0x03, 0x50
        /*001a*/ 	.short	0x0000


	//----- nvinfo : EIATTR_MAXREG_COUNT
	.align		4
        /*001c*/ 	.byte	0x03, 0x1b
        /*001e*/ 	.short	0x00ff


	//----- nvinfo : EIATTR_MERCURY_ISA_VERSION
	.align		4
        /*0020*/ 	.byte	0x03, 0x5f
        /*0022*/ 	.short	0x0101


	//----- nvinfo : EIATTR_EXIT_INSTR_OFFSETS
	.align		4
        /*0024*/ 	.byte	0x04, 0x1c
        /*0026*/ 	.short	(.L_280 - .L_279)


	//   ....[0]....
.L_279:
        /*0028*/ 	.word	0x00000010


	//----- nvinfo : EIATTR_MAX_THREADS
	.align		4
.L_280:
        /*002c*/ 	.byte	0x04, 0x05
        /*002e*/ 	.short	(.L_282 - .L_281)
.L_281:
        /*0030*/ 	.word	0x00000100
        /*0034*/ 	.word	0x00000001
        /*0038*/ 	.word	0x00000001


	//----- nvinfo : EIATTR_CBANK_PARAM_SIZE
	.align		4
.L_282:
        /*003c*/ 	.byte	0x03, 0x19
        /*003e*/ 	.short	0x0418


	//----- nvinfo : EIATTR_PARAM_CBANK
	.align		4
        /*0040*/ 	.byte	0x04, 0x0a
        /*0042*/ 	.short	(.L_284 - .L_283)
	.align		4
.L_283:
        /*0044*/ 	.word	index@(.nv.constant0._ZN7cutlass13device_kernelIN5flash19enable_sm80_to_sm89INS1_16FlashAttnFwdSm80INS1_25CollectiveMainloopFwdSm80ILi8ELi1ELb1EN4cute5tupleIJNS5_1CILi128EEENS7_ILi96EEES8_EEELi128ENS_6half_tEfNS_4arch4Sm80ELb0ELb1ELb1ELb1ELb1ELb0ELb1ELb0EEENS1_21CollectiveEpilogueFwdINS6_IJS8_S8_S9_EEENS6_IJNS7_ILi1EEESH_SH_EEESB_SD_Li256ELb1ELb1ELb0ELb0EEENS1_19SingleTileSchedulerILb1ELb0ELb1ELi128EEEEEEEEEvNT_6ParamsE)
        /*0048*/ 	.short	0x0210
        /*004a*/ 	.short	0x0418


	//----- nvinfo : EIATTR_SW_WAR
	.align		4
.L_284:
        /*004c*/ 	.byte	0x04, 0x36
        /*004e*/ 	.short	(.L_286 - .L_285)
.L_285:
        /*0050*/ 	.word	0x00000008
.L_286:


//--------------------- .nv.info._ZN7cutlass13device_kernelIN5flash19enable_sm80_to_sm89INS1_16FlashAttnFwdSm80INS1_25CollectiveMainloopFwdSm80ILi8ELi1ELb1EN4cute5tupleIJNS5_1CILi128EEENS7_ILi96EEES8_EEELi128ENS_6half_tEfNS_4arch4Sm80ELb0ELb1ELb1ELb1ELb1ELb1ELb1ELb0EEENS1_21CollectiveEpilogueFwdINS6_IJS8_S8_S9_EEENS6_IJNS7_ILi1EEESH_SH_EEESB_SD_Li256ELb1ELb1ELb0ELb0EEENS1_19SingleTileSchedulerILb1ELb0ELb1ELi128EEEEEEEEEvNT_6ParamsE --------------------------
	.section	.nv.info._ZN7cutlass13device_kernelIN5flash19enable_sm80_to_sm89INS1_16FlashAttnFwdSm80INS1_25CollectiveMainloopFwdSm80ILi8ELi1ELb1EN4cute5tupleIJNS5_1CILi128EEENS7_ILi96EEES8_EEELi128ENS_6half_tEfNS_4arch4Sm80ELb0ELb1ELb1ELb1ELb1ELb1ELb1ELb0EEENS1_21CollectiveEpilogueFwdINS6_IJS8_S8_S9_EEENS6_IJNS7_ILi1EEESH_SH_EEESB_SD_Li256ELb1ELb1ELb0ELb0EEENS1_19SingleTileSchedulerILb1ELb0ELb1ELi128EEEEEEEEEvNT_6ParamsE,"",@"SHT_CUDA_INFO"
	.sectionflags	@""
	.align	4


	//----- nvinfo : EIATTR_CUDA_API_VERSION
	.align		4
        /*0000*/ 	.byte	0x04, 0x37
        /*0002*/ 	.short	(.L_288 - .L_287)
.L_287:
        /*0004*/ 	.word	0x00000082


	//----- nvinfo : EIATTR_KPARAM_INFO
	.align		4
.L_288:
        /*0008*/ 	.byte	0x04, 0x17
        /*000a*/ 	.short	(.L_290 - .L_289)
.L_289:
        /*000c*/ 	.word	0x00000000
        /*0010*/ 	.short	0x0000
        /*0012*/ 	.short	0x0000
        /*0014*/ 	.byte	0x00, 0xf0, 0x61, 0x10


	//----- nvinfo : EIATTR_SPARSE_MMA_MASK
	.align		4
.L_290:
        /*0018*/ 	.byte	0x03, 0x50
        /*001a*/ 	.short	0x0000


	//----- nvinfo : EIATTR_MAXREG_COUNT
	.align		4
        /*001c*/ 	.byte	0x03, 0x1b
        /*001e*/ 	.short	0x00ff


	//----- nvinfo : EIATTR_MERCURY_ISA_VERSION
	.align		4
        /*0020*/ 	.byte	0x03, 0x5f
        /*0022*/ 	.short	0x0101


	//----- nvinfo : EIATTR_EXIT_INSTR_OFFSETS
	.align		4
        /*0024*/ 	.byte	0x04, 0x1c
        /*0026*/ 	.short	(.L_292 - .L_291)


	//   ....[0]....
.L_291:
        /*0028*/ 	.word	0x00000010


	//----- nvinfo : EIATTR_MAX_THREADS
	.align		4
.L_292:
        /*002c*/ 	.byte	0x04, 0x05
        /*002e*/ 	.short	(.L_294 - .L_293)
.L_293:
        /*0030*/ 	.word	0x00000100
        /*0034*/ 	.word	0x00000001
        /*0038*/ 	.word	0x00000001


	//----- nvinfo : EIATTR_CBANK_PARAM_SIZE
	.align		4
.L_294:
        /*003c*/ 	.byte	0x03, 0x19
        /*003e*/ 	.short	0x0418


	//----- nvinfo : EIATTR_PARAM_CBANK
	.align		4
        /*0040*/ 	.byte	0x04, 0x0a
        /*0042*/ 	.short	(.L_296 - .L_295)
	.align		4
.L_295:
        /*0044*/ 	.word	index@(.nv.constant0._ZN7cutlass13device_kernelIN5flash19enable_sm80_to_sm89INS1_16FlashAttnFwdSm80INS1_25CollectiveMainloopFwdSm80ILi8ELi1ELb1EN4cute5tupleIJNS5_1CILi128EEENS7_ILi96EEES8_EEELi128ENS_6half_tEfNS_4arch4Sm80ELb0ELb1ELb1ELb1ELb1ELb1ELb1ELb0EEENS1_21CollectiveEpilogueFwdINS6_IJS8_S8_S9_EEENS6_IJNS7_ILi1EEESH_SH_EEESB_SD_Li256ELb1ELb1ELb0ELb0EEENS1_19SingleTileSchedulerILb1ELb0ELb1ELi128EEEEEEEEEvNT_6ParamsE)
        /*0048*/ 	.short	0x0210
        /*004a*/ 	.short	0x0418


	//----- nvinfo : EIATTR_SW_WAR
	.align		4
.L_296:
        /*004c*/ 	.byte	0x04, 0x36
        /*004e*/ 	.short	(.L_298 - .L_297)
.L_297:
        /*0050*/ 	.word	0x00000008
.L_298:


//--------------------- .nv.info._ZN7cutlass13device_kernelIN5flash19enable_sm80_to_sm89INS1_16FlashAttnFwdSm80INS1_25CollectiveMainloopFwdSm80ILi8ELi1ELb1EN4cute5tupleIJNS5_1CILi128EEES8_S8_EEELi128ENS_6half_tEfNS_4arch4Sm80ELb1ELb0ELb1ELb0ELb1ELb0ELb1ELb0EEENS1_21CollectiveEpilogueFwdIS9_NS6_IJNS7_ILi1EEESF_SF_EEESA_SC_Li256ELb0ELb1ELb0ELb0EEENS1_30DynamicPersistentTileSchedulerILi256ELi256ELb0ELb1ELb0EEEEEEEEEvNT_6ParamsE --------------------------
	.section	.nv.info._ZN7cutlass13device_kernelIN5flash19enable_sm80_to_sm89INS1_16FlashAttnFwdSm80INS1_25CollectiveMainloopFwdSm80ILi8ELi1ELb1EN4cute5tupleIJNS5_1CILi128EEES8_S8_EEELi128ENS_6half_tEfNS_4arch4Sm80ELb1ELb0ELb1ELb0ELb1ELb0ELb1ELb0EEENS1_21CollectiveEpilogueFwdIS9_NS6_IJNS7_ILi1EEESF_SF_EEESA_SC_Li256ELb0ELb1ELb0ELb0EEENS1_30DynamicPersistentTileSchedulerILi256ELi256ELb0ELb1ELb0EEEEEEEEEvNT_6ParamsE,"",@"SHT_CUDA_INFO"
	.sectionflags	@""
	.align	4


	//----- nvinfo : EIATTR_CUDA_API_VERSION
	.align		4
        /*0000*/ 	.byte	0x04, 0x37
        /*0002*/ 	.short	(.L_300 - .L_299)
.L_299:
        /*0004*/ 	.word	0x00000082


	//----- nvinfo : EIATTR_KPARAM_INFO
	.align		4
.L_300:
        /*0008*/ 	.byte	0x04, 0x17
        /*000a*/ 	.short	(.L_302 - .L_301)
.L_301:
        /*000c*/ 	.word	0x00000000
        /*0010*/ 	.short	0x0000
        /*0012*/ 	.short	0x0000
        /*0014*/ 	.byte	0x00, 0xf0, 0xa1, 0x10


	//----- nvinfo : EIATTR_SPARSE_MMA_MASK
	.align		4
.L_302:
        /*0018*/ 	.byte	0x03, 0x50
        /*001a*/ 	.short	0x0000


	//----- nvinfo : EIATTR_MAXREG_COUNT
	.align		4
        /*001c*/ 	.byte	0x03, 0x1b
        /*001e*/ 	.short	0x00ff


	//----- nvinfo : EIATTR_MERCURY_ISA_VERSION
	.align		4
        /*0020*/ 	.byte	0x03, 0x5f
        /*0022*/ 	.short	0x0101


	//----- nvinfo : EIATTR_EXIT_INSTR_OFFSETS
	.align		4
        /*0024*/ 	.byte	0x04, 0x1c
        /*0026*/ 	.short	(.L_304 - .L_303)


	//   ....[0]....
.L_303:
        /*0028*/ 	.word	0x00000010


	//----- nvinfo : EIATTR_MAX_THREADS
	.align		4
.L_304:
        /*002c*/ 	.byte	0x04, 0x05
        /*002e*/ 	.short	(.L_306 - .L_305)
.L_305:
        /*0030*/ 	.word	0x00000100
        /*0034*/ 	.word	0x00000001
        /*0038*/ 	.word	0x00000001


	//----- nvinfo : EIATTR_CBANK_PARAM_SIZE
	.align		4
.L_306:
        /*003c*/ 	.byte	0x03, 0x19
        /*003e*/ 	.short	0x0428


	//----- nvinfo : EIATTR_PARAM_CBANK
	.align		4
        /*0040*/ 	.byte	0x04, 0x0a
        /*0042*/ 	.short	(.L_308 - .L_307)
	.align		4
.L_307:
        /*0044*/ 	.word	index@(.nv.constant0._ZN7cutlass13device_kernelIN5flash19enable_sm80_to_sm89INS1_16FlashAttnFwdSm80INS1_25CollectiveMainloopFwdSm80ILi8ELi1ELb1EN4cute5tupleIJNS5_1CILi128EEES8_S8_EEELi128ENS_6half_tEfNS_4arch4Sm80ELb1ELb0ELb1ELb0ELb1ELb0ELb1ELb0EEENS1_21CollectiveEpilogueFwdIS9_NS6_IJNS7_ILi1EEESF_SF_EEESA_SC_Li256ELb0ELb1ELb0ELb0EEENS1_30DynamicPersistentTileSchedulerILi256ELi256ELb0ELb1ELb0EEEEEEEEEvNT_6ParamsE)
        /*0048*/ 	.short	0x0210
        /*004a*/ 	.short	0x0428


	//----- nvinfo : EIATTR_SW_WAR
	.align		4
.L_308:
        /*004c*/ 	.byte	0x04, 0x36
        /*004e*/ 	.short	(.L_310 - .L_309)
.L_309:
        /*0050*/ 	.word	0x00000008
.L_310:


//--------------------- .nv.info._ZN7cutlass13device_kernelIN5flash19enable_sm80_to_sm89INS1_16FlashAttnFwdSm80INS1_25CollectiveMainloopFwdSm80ILi8ELi1ELb1EN4cute5tupleIJNS5_1CILi128EEES8_S8_EEELi128ENS_6half_tEfNS_4arch4Sm80ELb1ELb0ELb1ELb1ELb1ELb0ELb1ELb0EEENS1_21CollectiveEpilogueFwdIS9_NS6_IJNS7_ILi1EEESF_SF_EEESA_SC_Li256ELb1ELb1ELb0ELb0EEENS1_19SingleTileSchedulerILb1ELb0ELb1ELi128EEEEEEEEEvNT_6ParamsE --------------------------
	.section	.nv.info._ZN7cutlass13device_kernelIN5flash19enable_sm80_to_sm89INS1_16FlashAttnFwdSm80INS1_25CollectiveMainloopFwdSm80ILi8ELi1ELb1EN4cute5tupleIJNS5_1CILi128EEES8_S8_EEELi128ENS_6half_tEfNS_4arch4Sm80ELb1ELb0ELb1ELb1ELb1ELb0ELb1ELb0EEENS1_21CollectiveEpilogueFwdIS9_NS6_IJNS7_ILi1EEESF_SF_EEESA_SC_Li256ELb1ELb1ELb0ELb0EEENS1_19SingleTileSchedulerILb1ELb0ELb1ELi128EEEEEEEEEvNT_6ParamsE,"",@"SHT_CUDA_INFO"
	.sectionflags	@""
	.align	4


	//----- nvinfo : EIATTR_CUDA_API_VERSION
	.align		4
        /*0000*/ 	.byte	0x04, 0x37
        /*0002*/ 	.short	(.L_312 - .L_311)
.L_311:
        /*0004*/ 	.word	0x00000082


	//----- nvinfo : EIATTR_KPARAM_INFO
	.align		4
.L_312:
        /*0008*/ 	.byte	0x04, 0x17
        /*000a*/ 	.short	(.L_314 - .L_313)
.L_313:
        /*000c*/ 	.word	0x00000000
        /*0010*/ 	.short	0x0000
        /*0012*/ 	.short	0x0000
        /*0014*/ 	.byte	0x00, 0xf0, 0x61, 0x10


	//----- nvinfo : EIATTR_SPARSE_MMA_MASK
	.align		4
.L_314:
        /*0018*/ 	.byte	0x03, 0x50
        /*001a*/ 	.short	0x0000


	//----- nvinfo : EIATTR_MAXREG_COUNT
	.align		4
        /*001c*/ 	.byte	0x03, 0x1b
        /*001e*/ 	.short	0x00ff


	//----- nvinfo : EIATTR_MERCURY_ISA_VERSION
	.align		4
        /*0020*/ 	.byte	0x03, 0x5f
        /*0022*/ 	.short	0x0101


	//----- nvinfo : EIATTR_EXIT_INSTR_OFFSETS
	.align		4
        /*0024*/ 	.byte	0x04, 0x1c
        /*0026*/ 	.short	(.L_316 - .L_315)


	//   ....[0]....
.L_315:
        /*0028*/ 	.word	0x00000010


	//----- nvinfo : EIATTR_MAX_THREADS
	.align		4
.L_316:
        /*002c*/ 	.byte	0x04, 0x05
        /*002e*/ 	.short	(.L_318 - .L_317)
.L_317:
        /*0030*/ 	.word	0x00000100
        /*0034*/ 	.word	0x00000001
        /*0038*/ 	.word	0x00000001


	//----- nvinfo : EIATTR_CBANK_PARAM_SIZE
	.align		4
.L_318:
        /*003c*/ 	.byte	0x03, 0x19
        /*003e*/ 	.short	0x0418


	//----- nvinfo : EIATTR_PARAM_CBANK
	.align		4
        /*0040*/ 	.byte	0x04, 0x0a
        /*0042*/ 	.short	(.L_320 - .L_319)
	.align		4
.L_319:
        /*0044*/ 	.word	index@(.nv.constant0._ZN7cutlass13device_kernelIN5flash19enable_sm80_to_sm89INS1_16FlashAttnFwdSm80INS1_25CollectiveMainloopFwdSm80ILi8ELi1ELb1EN4cute5tupleIJNS5_1CILi128EEES8_S8_EEELi128ENS_6half_tEfNS_4arch4Sm80ELb1ELb0ELb1ELb1ELb1ELb0ELb1ELb0EEENS1_21CollectiveEpilogueFwdIS9_NS6_IJNS7_ILi1EEESF_SF_EEESA_SC_Li256ELb1ELb1ELb0ELb0EEENS1_19SingleTileSchedulerILb1ELb0ELb1ELi128EEEEEEEEEvNT_6ParamsE)
        /*0048*/ 	.short	0x0210
        /*004a*/ 	.short	0x0418


	//----- nvinfo : EIATTR_SW_WAR
	.align		4
.L_320:
        /*004c*/ 	.byte	0x04, 0x36
        /*004e*/ 	.short	(.L_322 - .L_321)
.L_321:
        /*0050*/ 	.word	0x00000008
.L_322:


//--------------------- .nv.info._ZN7cutlass13device_kernelIN5flash19enable_sm80_to_sm89INS1_16FlashAttnFwdSm80INS1_25CollectiveMainloopFwdSm80ILi8ELi1ELb1EN4cute5tupleIJNS5_1CILi128EEES8_S8_EEELi128ENS_6half_tEfNS_4arch4Sm80ELb1ELb0ELb1ELb1ELb1ELb1ELb1ELb0EEENS1_21CollectiveEpilogueFwdIS9_NS6_IJNS7_ILi1EEESF_SF_EEESA_SC_Li256ELb1ELb1ELb0ELb0EEENS1_19SingleTileSchedulerILb1ELb0ELb1ELi128EEEEEEEEEvNT_6ParamsE --------------------------
	.section	.nv.info._ZN7cutlass13device_kernelIN5flash19enable_sm80_to_sm89INS1_16FlashAttnFwdSm80INS1_25CollectiveMainloopFwdSm80ILi8ELi1ELb1EN4cute5tupleIJNS5_1CILi128EEES8_S8_EEELi128ENS_6half_tEfNS_4arch4Sm80ELb1ELb0ELb1ELb1ELb1ELb1ELb1ELb0EEENS1_21CollectiveEpilogueFwdIS9_NS6_IJNS7_ILi1EEESF_SF_EEESA_SC_Li256ELb1ELb1ELb0ELb0EEENS1_19SingleTileSchedulerILb1ELb0ELb1ELi128EEEEEEEEEvNT_6ParamsE,"",@"SHT_CUDA_INFO"
	.sectionflags	@""
	.align	4


	//----- nvinfo : EIATTR_CUDA_API_VERSION
	.align		4
        /*0000*/ 	.byte	0x04, 0x37
        /*0002*/ 	.short	(.L_324 - .L_323)
.L_323:
        /*0004*/ 	.word	0x00000082


	//----- nvinfo : EIATTR_KPARAM_INFO
	.align		4
.L_324:
        /*0008*/ 	.byte	0x04, 0x17
        /*000a*/ 	.short	(.L_326 - .L_325)
.L_325:
        /*000c*/ 	.word	0x00000000
        /*0010*/ 	.short	0x0000
        /*0012*/ 	.short	0x0000
        /*0014*/ 	.byte	0x00, 0xf0, 0x61, 0x10


	//----- nvinfo : EIATTR_SPARSE_MMA_MASK
	.align		4
.L_326:
        /*0018*/ 	.byte	0x03, 0x50
        /*001a*/ 	.short	0x0000


	//----- nvinfo : EIATTR_MAXREG_COUNT
	.align		4
        /*001c*/ 	.byte	0x03, 0x1b
        /*001e*/ 	.short	0x00ff


	//----- nvinfo : EIATTR_MERCURY_ISA_VERSION
	.align		4
        /*0020*/ 	.byte	0x03, 0x5f
        /*0022*/ 	.short	0x0101


	//----- nvinfo : EIATTR_EXIT_INSTR_OFFSETS
	.align		4
        /*0024*/ 	.byte	0x04, 0x1c
        /*0026*/ 	.short	(.L_328 - .L_327)


	//   ....[0]....
.L_327:
        /*0028*/ 	.word	0x00000010


	//----- nvinfo : EIATTR_MAX_THREADS
	.align		4
.L_328:
        /*002c*/ 	.byte	0x04, 0x05
        /*002e*/ 	.short	(.L_330 - .L_329)
.L_329:
        /*0030*/ 	.word	0x00000100
        /*0034*/ 	.word	0x00000001
        /*0038*/ 	.word	0x00000001


	//----- nvinfo : EIATTR_CBANK_PARAM_SIZE
	.align		4
.L_330:
        /*003c*/ 	.byte	0x03, 0x19
        /*003e*/ 	.short	0x0418


	//----- nvinfo : EIATTR_PARAM_CBANK
	.align		4
        /*0040*/ 	.byte	0x04, 0x0a
        /*0042*/ 	.short	(.L_332 - .L_331)
	.align		4
.L_331:
        /*0044*/ 	.word	index@(.nv.constant0._ZN7cutlass13device_kernelIN5flash19enable_sm80_to_sm89INS1_16FlashAttnFwdSm80INS1_25CollectiveMainloopFwdSm80ILi8ELi1ELb1EN4cute5tupleIJNS5_1CILi128EEES8_S8_EEELi128ENS_6half_tEfNS_4arch4Sm80ELb1ELb0ELb1ELb1ELb1ELb1ELb1ELb0EEENS1_21CollectiveEpilogueFwdIS9_NS6_IJNS7_ILi1EEESF_SF_EEESA_SC_Li256ELb1ELb1ELb0ELb0EEENS1_19SingleTileSchedulerILb1ELb0ELb1ELi128EEEEEEEEEvNT_6ParamsE)
        /*0048*/ 	.short	0x0210
        /*004a*/ 	.short	0x0418


	//----- nvinfo : EIATTR_SW_WAR
	.align		4
.L_332:
        /*004c*/ 	.byte	0x04, 0x36
        /*004e*/ 	.short	(.L_334 - .L_333)
.L_333:
        /*0050*/ 	.word	0x00000008
.L_334:


//--------------------- .nv.info._ZN7cutlass13device_kernelIN5flash19enable_sm80_to_sm89INS1_16FlashAttnFwdSm80INS1_25CollectiveMainloopFwdSm80ILi4ELi1ELb0EN4cute5tupleIJNS5_1CILi128EEENS7_ILi64EEES8_EEELi128ENS_6half_tEfNS_4arch4Sm80ELb0ELb0ELb1ELb0ELb1ELb0ELb1ELb0EEENS1_21CollectiveEpilogueFwdINS6_IJS8_S8_S9_EEENS6_IJNS7_ILi1EEESH_SH_EEESB_SD_Li128ELb0ELb1ELb0ELb0EEENS1_19SingleTileSchedulerILb0ELb0ELb1ELi128EEEEEEEEEvNT_6ParamsE --------------------------
	.section	.nv.info._ZN7cutlass13device_kernelIN5flash19enable_sm80_to_sm89INS1_16FlashAttnFwdSm80INS1_25CollectiveMainloopFwdSm80ILi4ELi1ELb0EN4cute5tupleIJNS5_1CILi128EEENS7_ILi64EEES8_EEELi128ENS_6half_tEfNS_4arch4Sm80ELb0ELb0ELb1ELb0ELb1ELb0ELb1ELb0EEENS1_21CollectiveEpilogueFwdINS6_IJS8_S8_S9_EEENS6_IJNS7_ILi1EEESH_SH_EEESB_SD_Li128ELb0ELb1ELb0ELb0EEENS1_19SingleTileSchedulerILb0ELb0ELb1ELi128EEEEEEEEEvNT_6ParamsE,"",@"SHT_CUDA_INFO"
	.sectionflags	@""
	.align	4


	//----- nvinfo : EIATTR_CUDA_API_VERSION
	.align		4
        /*0000*/ 	.byte	0x04, 0x37
        /*0002*/ 	.short	(.L_336 - .L_335)
.L_335:
        /*0004*/ 	.word	0x00000082


	//----- nvinfo : EIATTR_KPARAM_INFO
	.align		4
.L_336:
        /*0008*/ 	.byte	0x04, 0x17
        /*000a*/ 	.short	(.L_338 - .L_337)
.L_337:
        /*000c*/ 	.word	0x00000000
        /*0010*/ 	.short	0x0000
        /*0012*/ 	.short	0x0000
        /*0014*/ 	.byte	0x00, 0xf0, 0x61, 0x10


	//----- nvinfo : EIATTR_SPARSE_MMA_MASK
	.align		4
.L_338:
        /*0018*/ 	.byte	0x03, 0x50
        /*001a*/ 	.short	0x0000


	//----- nvinfo : EIATTR_MAXREG_COUNT
	.align		4
        /*001c*/ 	.byte	0x03, 0x1b
        /*001e*/ 	.short	0x00ff


	//----- nvinfo : EIATTR_MERCURY_ISA_VERSION
	.align		4
        /*0020*/ 	.byte	0x03, 0x5f
        /*0022*/ 	.short	0x0101


	//----- nvinfo : EIATTR_EXIT_INSTR_OFFSETS
	.align		4
        /*0024*/ 	.byte	0x04, 0x1c
        /*0026*/ 	.short	(.L_340 - .L_339)


	//   ....[0]....
.L_339:
        /*0028*/ 	.word	0x00000010


	//----- nvinfo : EIATTR_MAX_THREADS
	.align		4
.L_340:
        /*002c*/ 	.byte	0x04, 0x05
        /*002e*/ 	.short	(.L_342 - .L_341)
.L_341:
        /*0030*/ 	.word	0x00000080
        /*0034*/ 	.word	0x00000001
        /*0038*/ 	.word	0x00000001


	//----- nvinfo : EIATTR_CBANK_PARAM_SIZE
	.align		4
.L_342:
        /*003c*/ 	.byte	0x03, 0x19
        /*003e*/ 	.short	0x0418


	//----- nvinfo : EIATTR_PARAM_CBANK
	.align		4
        /*0040*/ 	.byte	0x04, 0x0a
        /*0042*/ 	.short	(.L_344 - .L_343)
	.align		4
.L_343:
        /*0044*/ 	.word	index@(.nv.constant0._ZN7cutlass13device_kernelIN5flash19enable_sm80_to_sm89INS1_16FlashAttnFwdSm80INS1_25CollectiveMainloopFwdSm80ILi4ELi1ELb0EN4cute5tupleIJNS5_1CILi128EEENS7_ILi64EEES8_EEELi128ENS_6half_tEfNS_4arch4Sm80ELb0ELb0ELb1ELb0ELb1ELb0ELb1ELb0EEENS1_21CollectiveEpilogueFwdINS6_IJS8_S8_S9_EEENS6_IJNS7_ILi1EEESH_SH_EEESB_SD_Li128ELb0ELb1ELb0ELb0EEENS1_19SingleTileSchedulerILb0ELb0ELb1ELi128EEEEEEEEEvNT_6ParamsE)
        /*0048*/ 	.short	0x0210
        /*004a*/ 	.short	0x0418


	//----- nvinfo : EIATTR_SW_WAR
	.align		4
.L_344:
        /*004c*/ 	.byte	0x04, 0x36
        /*004e*/ 	.short	(.L_346 - .L_345)
.L_345:
        /*0050*/ 	.word	0x00000008
.L_346:


//--------------------- .nv.info._ZN7cutlass13device_kernelIN5flash19enable_sm80_to_sm89INS1_16FlashAttnFwdSm80INS1_25CollectiveMainloopFwdSm80ILi4ELi1ELb0EN4cute5tupleIJNS5_1CILi128EEENS7_ILi64EEES8_EEELi128ENS_6half_tEfNS_4arch4Sm80ELb0ELb0ELb1ELb1ELb1ELb0ELb1ELb0EEENS1_21CollectiveEpilogueFwdINS6_IJS8_S8_S9_EEENS6_IJNS7_ILi1EEESH_SH_EEESB_SD_Li128ELb1ELb1ELb0ELb0EEENS1_19SingleTileSchedulerILb1ELb0ELb1ELi128EEEEEEEEEvNT_6ParamsE --------------------------
	.section	.nv.info._ZN7cutlass13device_kernelIN5flash19enable_sm80_to_sm89INS1_16FlashAttnFwdSm80INS1_25CollectiveMainloopFwdSm80ILi4ELi1ELb0EN4cute5tupleIJNS5_1CILi128EEENS7_ILi64EEES8_EEELi128ENS_6half_tEfNS_4arch4Sm80ELb0ELb0ELb1ELb1ELb1ELb0ELb1ELb0EEENS1_21CollectiveEpilogueFwdINS6_IJS8_S8_S9_EEENS6_IJNS7_ILi1EEESH_SH_EEESB_SD_Li128ELb1ELb1ELb0ELb0EEENS1_19SingleTileSchedulerILb1ELb0ELb1ELi128EEEEEEEEEvNT_6ParamsE,"",@"SHT_CUDA_INFO"
	.sectionflags	@""
	.align	4


	//----- nvinfo : EIATTR_CUDA_API_VERSION
	.align		4
        /*0000*/ 	.byte	0x04, 0x37
        /*0002*/ 	.short	(.L_348 - .L_347)
.L_347:
        /*0004*/ 	.word	0x00000082


	//----- nvinfo : EIATTR_KPARAM_INFO
	.align		4
.L_348:
        /*0008*/ 	.byte	0x04, 0x17
        /*000a*/ 	.short	(.L_350 - .L_349)
.L_349:
        /*000c*/ 	.word	0x00000000
        /*0010*/ 	.short	0x0000
        /*0012*/ 	.short	0x0000
        /*0014*/ 	.byte	0x00, 0xf0, 0x61, 0x10


	//----- nvinfo : EIATTR_SPARSE_MMA_MASK
	.align		4
.L_350:
        /*0018*/ 	.byte	0x03, 0x50
        /*001a*/ 	.short	0x0000


	//----- nvinfo : EIATTR_MAXREG_COUNT
	.align		4
        /*001c*/ 	.byte	0x03, 0x1b
        /*001e*/ 	.short	0x00ff


	//----- nvinfo : EIATTR_MERCURY_ISA_VERSION
	.align		4
        /*0020*/ 	.byte	0x03, 0x5f
        /*0022*/ 	.short	0x0101


	//----- nvinfo : EIATTR_EXIT_INSTR_OFFSETS
	.align		4
        /*0024*/ 	.byte	0x04, 0x1c
        /*0026*/ 	.short	(.L_352 - .L_351)


	//   ....[0]....
.L_351:
        /*0028*/ 	.word	0x00000010


	//----- nvinfo : EIATTR_MAX_THREADS
	.align		4
.L_352:
        /*002c*/ 	.byte	0x04, 0x05
        /*002e*/ 	.short	(.L_354 - .L_353)
.L_353:
        /*0030*/ 	.word	0x00000080
        /*0034*/ 	.word	0x00000001
        /*0038*/ 	.word	0x00000001


	//----- nvinfo : EIATTR_CBANK_PARAM_SIZE
	.align		4
.L_354:
        /*003c*/ 	.byte	0x03, 0x19
        /*003e*/ 	.short	0x0418


	//----- nvinfo : EIATTR_PARAM_CBANK
	.align		4
        /*0040*/ 	.byte	0x04, 0x0a
        /*0042*/ 	.short	(.L_356 - .L_355)
	.align		4
.L_355:
        /*0044*/ 	.word	index@(.nv.constant0._ZN7cutlass13device_kernelIN5flash19enable_sm80_to_sm89INS1_16FlashAttnFwdSm80INS1_25CollectiveMainloopFwdSm80ILi4ELi1ELb0EN4cute5tupleIJNS5_1CILi128EEENS7_ILi64EEES8_EEELi128ENS_6half_tEfNS_4arch4Sm80ELb0ELb0ELb1ELb1ELb1ELb0ELb1ELb0EEENS1_21CollectiveEpilogueFwdINS6_IJS8_S8_S9_EEENS6_IJNS7_ILi1EEESH_SH_EEESB_SD_Li128ELb1ELb1ELb0ELb0EEENS1_19SingleTileSchedulerILb1ELb0ELb1ELi128EEEEEEEEEvNT_6ParamsE)
        /*0048*/ 	.short	0x0210
        /*004a*/ 	.short	0x0418


	//----- nvinfo : EIATTR_SW_WAR
	.align		4
.L_356:
        /*004c*/ 	.byte	0x04, 0x36
        /*004e*/ 	.short	(.L_358 - .L_357)
.L_357:
        /*0050*/ 	.word	0x00000008
.L_358:


//--------------------- .nv.info._ZN7cutlass13device_kernelIN5flash19enable_sm80_to_sm89INS1_16FlashAttnFwdSm80INS1_25CollectiveMainloopFwdSm80ILi4ELi1ELb0EN4cute5tupleIJNS5_1CILi128EEENS7_ILi64EEES8_EEELi128ENS_6half_tEfNS_4arch4Sm80ELb0ELb0ELb1ELb1ELb1ELb1ELb1ELb0EEENS1_21CollectiveEpilogueFwdINS6_IJS8_S8_S9_EEENS6_IJNS7_ILi1EEESH_SH_EEESB_SD_Li128ELb1ELb1ELb0ELb0EEENS1_19SingleTileSchedulerILb1ELb0ELb1ELi128EEEEEEEEEvNT_6ParamsE --------------------------
	.section	.nv.info._ZN7cutlass13device_kernelIN5flash19enable_sm80_to_sm89INS1_16FlashAttnFwdSm80INS1_25CollectiveMainloopFwdSm80ILi4ELi1ELb0EN4cute5tupleIJNS5_1CILi128EEENS7_ILi64EEES8_EEELi128ENS_6half_tEfNS_4arch4Sm80ELb0ELb0ELb1ELb1ELb1ELb1ELb1ELb0EEENS1_21CollectiveEpilogueFwdINS6_IJS8_S8_S9_EEENS6_IJNS7_ILi1EEESH_SH_EEESB_SD_Li128ELb1ELb1ELb0ELb0EEENS1_19SingleTileSchedulerILb1ELb0ELb1ELi128EEEEEEEEEvNT_6ParamsE,"",@"SHT_CUDA_INFO"
	.sectionflags	@""
	.align	4


	//----- nvinfo : EIATTR_CUDA_API_VERSION
	.align		4
        /*0000*/ 	.byte	0x04, 0x37
        /*0002*/ 	.short	(.L_360 - .L_359)
.L_359:
        /*0004*/ 	.word	0x00000082


	//----- nvinfo : EIATTR_KPARAM_INFO
	.align		4
.L_360:
        /*0008*/ 	.byte	0x04, 0x17
        /*000a*/ 	.short	(.L_362 - .L_361)
.L_361:
        /*000c*/ 	.word	0x00000000
        /*0010*/ 	.short	0x0000
        /*0012*/ 	.short	0x0000
        /*0014*/ 	.byte	0x00, 0xf0, 0x61, 0x10


	//----- nvinfo : EIATTR_SPARSE_MMA_MASK
	.align		4
.L_362:
        /*0018*/ 	.byte	0x03, 0x50
        /*001a*/ 	.short	0x0000


	//----- nvinfo : EIATTR_MAXREG_COUNT
	.align		4
        /*001c*/ 	.byte	0x03, 0x1b
        /*001e*/ 	.short	0x00ff


	//----- nvinfo : EIATTR_MERCURY_ISA_VERSION
	.align		4
        /*0020*/ 	.byte	0x03, 0x5f
        /*0022*/ 	.short	0x0101


	//----- nvinfo : EIATTR_EXIT_INSTR_OFFSETS
	.align		4
        /*0024*/ 	.byte	0x04, 0x1c
        /*0026*/ 	.short	(.L_364 - .L_363)


	//   ....[0]....
.L_363:
        /*0028*/ 	.word	0x00000010


	//----- nvinfo : EIATTR_MAX_THREADS
	.align		4
.L_364:
        /*002c*/ 	.byte	0x04, 0x05
        /*002e*/ 	.short	(.L_366 - .L_365)
.L_365:
        /*0030*/ 	.word	0x00000080
        /*0034*/ 	.word	0x00000001
        /*0038*/ 	.word	0x00000001


	//----- nvinfo : EIATTR_CBANK_PARAM_SIZE
	.align		4
.L_366:
        /*003c*/ 	.byte	0x03, 0x19
        /*003e*/ 	.short	0x0418


	//----- nvinfo : EIATTR_PARAM_CBANK
	.align		4
        /*0040*/ 	.byte	0x04, 0x0a
        /*0042*/ 	.short	(.L_368 - .L_367)
	.align		4
.L_367:
        /*0044*/ 	.word	index@(.nv.constant0._ZN7cutlass13device_kernelIN5flash19enable_sm80_to_sm89INS1_16FlashAttnFwdSm80INS1_25CollectiveMainloopFwdSm80ILi4ELi1ELb0EN4cute5tupleIJNS5_1CILi128EEENS7_ILi64EEES8_EEELi128ENS_6half_tEfNS_4arch4Sm80ELb0ELb0ELb1ELb1ELb1ELb1ELb1ELb0EEENS1_21CollectiveEpilogueFwdINS6_IJS8_S8_S9_EEENS6_IJNS7_ILi1EEESH_SH_EEESB_SD_Li128ELb1ELb1ELb0ELb0EEENS1_19SingleTileSchedulerILb1ELb0ELb1ELi128EEEEEEEEEvNT_6ParamsE)
        /*0048*/ 	.short	0x0210
        /*004a*/ 	.short	0x0418


	//----- nvinfo : EIATTR_SW_WAR
	.align		4
.L_368:
        /*004c*/ 	.byte	0x04, 0x36
        /*004e*/ 	.short	(.L_370 - .L_369)
.L_369:
        /*0050*/ 	.word	0x00000008
.L_370:


//--------------------- .nv.info._ZN7cutlass13device_kernelIN5flash19enable_sm80_to_sm89INS1_16FlashAttnFwdSm80INS1_25CollectiveMainloopFwdSm80ILi4ELi1ELb0EN4cute5tupleIJNS5_1CILi128EEENS7_ILi48EEES8_EEELi128ENS_6half_tEfNS_4arch4Sm80ELb0ELb1ELb1ELb0ELb1ELb0ELb1ELb0EEENS1_21CollectiveEpilogueFwdINS6_IJS8_S8_S9_EEENS6_IJNS7_ILi1EEESH_SH_EEESB_SD_Li128ELb0ELb1ELb0ELb0EEENS1_19SingleTileSchedulerILb0ELb0ELb1ELi128EEEEEEEEEvNT_6ParamsE --------------------------
	.section	.nv.info._ZN7cutlass13device_kernelIN5flash19enable_sm80_to_sm89INS1_16FlashAttnFwdSm80INS1_25CollectiveMainloopFwdSm80ILi4ELi1ELb0EN4cute5tupleIJNS5_1CILi128EEENS7_ILi48EEES8_EEELi128ENS_6half_tEfNS_4arch4Sm80ELb0ELb1ELb1ELb0ELb1ELb0ELb1ELb0EEENS1_21CollectiveEpilogueFwdINS6_IJS8_S8_S9_EEENS6_IJNS7_ILi1EEESH_SH_EEESB_SD_Li128ELb0ELb1ELb0ELb0EEENS1_19SingleTileSchedulerILb0ELb0ELb1ELi128EEEEEEEEEvNT_6ParamsE,"",@"SHT_CUDA_INFO"
	.sectionflags	@""
	.align	4


	//----- nvinfo : EIATTR_CUDA_API_VERSION
	.align		4
        /*0000*/ 	.byte	0x04, 0x37
        /*0002*/ 	.short	(.L_372 - .L_371)
.L_371:
        /*0004*/ 	.word	0x00000082


	//----- nvinfo : EIATTR_KPARAM_INFO
	.align		4
.L_372:
        /*0008*/ 	.byte	0x04, 0x17
        /*000a*/ 	.short	(.L_374 - .L_373)
.L_373:
        /*000c*/ 	.word	0x00000000
        /*0010*/ 	.short	0x0000
        /*0012*/ 	.short	0x0000
        /*0014*/ 	.byte	0x00, 0xf0, 0x61, 0x10


	//----- nvinfo : EIATTR_SPARSE_MMA_MASK
	.align		4
.L_374:
        /*0018*/ 	.byte	0x03, 0x50
        /*001a*/ 	.short	0x0000


	//----- nvinfo : EIATTR_MAXREG_COUNT
	.align		4
        /*001c*/ 	.byte	0x03, 0x1b
        /*001e*/ 	.short	0x00ff


	//----- nvinfo : EIATTR_MERCURY_ISA_VERSION
	.align		4
        /*0020*/ 	.byte	0x03, 0x5f
        /*0022*/ 	.short	0x0101


	//----- nvinfo : EIATTR_EXIT_INSTR_OFFSETS
	.align		4
        /*0024*/ 	.byte	0x04, 0x1c
        /*0026*/ 	.short	(.L_376 - .L_375)


	//   ....[0]....
.L_375:
        /*0028*/ 	.word	0x00000010


	//----- nvinfo : EIATTR_MAX_THREADS
	.align		4
.L_376:
        /*002c*/ 	.byte	0x04, 0x05
        /*002e*/ 	.short	(.L_378 - .L_377)
.L_377:
        /*0030*/ 	.word	0x00000080
        /*0034*/ 	.word	0x00000001
        /*0038*/ 	.word	0x00000001


	//----- nvinfo : EIATTR_CBANK_PARAM_SIZE
	.align		4
.L_378:
        /*003c*/ 	.byte	0x03, 0x19
        /*003e*/ 	.short	0x0418


	//----- nvinfo : EIATTR_PARAM_CBANK
	.align		4
        /*0040*/ 	.byte	0x04, 0x0a
        /*0042*/ 	.short	(.L_380 - .L_379)
	.align		4
.L_379:
        /*0044*/ 	.word	index@(.nv.constant0._ZN7cutlass13device_kernelIN5flash19enable_sm80_to_sm89INS1_16FlashAttnFwdSm80INS1_25CollectiveMainloopFwdSm80ILi4ELi1ELb0EN4cute5tupleIJNS5_1CILi128EEENS7_ILi48EEES8_EEELi128ENS_6half_tEfNS_4arch4Sm80ELb0ELb1ELb1ELb0ELb1ELb0ELb1ELb0EEENS1_21CollectiveEpilogueFwdINS6_IJS8_S8_S9_EEENS6_IJNS7_ILi1EEESH_SH_EEESB_SD_Li128ELb0ELb1ELb0ELb0EEENS1_19SingleTileSchedulerILb0ELb0ELb1ELi128EEEEEEEEEvNT_6ParamsE)
        /*0048*/ 	.short	0x0210
        /*004a*/ 	.short	0x0418


	//----- nvinfo : EIATTR_SW_WAR
	.align		4
.L_380:
        /*004c*/ 	.byte	0x04, 0x36
        /*004e*/ 	.short	(.L_382 - .L_381)
.L_381:
        /*0050*/ 	.word	0x00000008
.L_382:


//--------------------- .nv.info._ZN7cutlass13device_kernelIN5flash19enable_sm80_to_sm89INS1_16FlashAttnFwdSm80INS1_25CollectiveMainloopFwdSm80ILi4ELi1ELb0EN4cute5tupleIJNS5_1CILi128EEENS7_ILi48EEES8_EEELi128ENS_6half_tEfNS_4arch4Sm80ELb0ELb1ELb1ELb1ELb1ELb0ELb1ELb0EEENS1_21CollectiveEpilogueFwdINS6_IJS8_S8_S9_EEENS6_IJNS7_ILi1EEESH_SH_EEESB_SD_Li128ELb1ELb1ELb0ELb0EEENS1_19SingleTileSchedulerILb1ELb0ELb1ELi128EEEEEEEEEvNT_6ParamsE --------------------------
	.section	.nv.info._ZN7cutlass13device_kernelIN5flash19enable_sm80_to_sm89INS1_16FlashAttnFwdSm80INS1_25CollectiveMainloopFwdSm80ILi4ELi1ELb0EN4cute5tupleIJNS5_1CILi128EEENS7_ILi48EEES8_EEELi128ENS_6half_tEfNS_4arch4Sm80ELb0ELb1ELb1ELb1ELb1ELb0ELb1ELb0EEENS1_21CollectiveEpilogueFwdINS6_IJS8_S8_S9_EEENS6_IJNS7_ILi1EEESH_SH_EEESB_SD_Li128ELb1ELb1ELb0ELb0EEENS1_19SingleTileSchedulerILb1ELb0ELb1ELi128EEEEEEEEEvNT_6ParamsE,"",@"SHT_CUDA_INFO"
	.sectionflags	@""
	.align	4


	//----- nvinfo : EIATTR_CUDA_API_VERSION
	.align		4
        /*0000*/ 	.byte	0x04, 0x37
        /*0002*/ 	.short	(.L_384 - .L_383)
.L_383:
        /*0004*/ 	.word	0x00000082


	//----- nvinfo : EIATTR_KPARAM_INFO
	.align		4
.L_384:
        /*0008*/ 	.byte	0x04, 0x17
        /*000a*/ 	.short	(.L_386 - .L_385)
.L_385:
        /*000c*/ 	.word	0x00000000
        /*0010*/ 	.short	0x0000
        /*0012*/ 	.short	0x0000
        /*0014*/ 	.byte	0x00, 0xf0, 0x61, 0x10


	//----- nvinfo : EIATTR_SPARSE_MMA_MASK
	.align		4
.L_386:
        /*0018*/ 	.byte	0x03, 0x50
        /*001a*/ 	.short	0x0000


	//----- nvinfo : EIATTR_MAXREG_COUNT
	.align		4
        /*001c*/ 	.byte	0x03, 0x1b
        /*001e*/ 	.short	0x00ff


	//----- nvinfo : EIATTR_MERCURY_ISA_VERSION
	.align		4
        /*0020*/ 	.byte	0x03, 0x5f
        /*0022*/ 	.short	0x0101


	//----- nvinfo : EIATTR_EXIT_INSTR_OFFSETS
	.align		4
        /*0024*/ 	.byte	0x04, 0x1c
        /*0026*/ 	.short	(.L_388 - .L_387)


	//   ....[0]....
.L_387:
        /*0028*/ 	.word	0x00000010


	//----- nvinfo : EIATTR_MAX_THREADS
	.align		4
.L_388:
        /*002c*/ 	.byte	0x04, 0x05
        /*002e*/ 	.short	(.L_390 - .L_389)
.L_389:
        /*0030*/ 	.word	0x00000080
        /*0034*/ 	.word	0x00000001
        /*0038*/ 	.word	0x00000001


	//----- nvinfo : EIATTR_CBANK_PARAM_SIZE
	.align		4
.L_390:
        /*003c*/ 	.byte	0x03, 0x19
        /*003e*/ 	.short	0x0418


	//----- nvinfo : EIATTR_PARAM_CBANK
	.align		4
        /*0040*/ 	.byte	0x04, 0x0a
        /*0042*/ 	.short	(.L_392 - .L_391)
	.align		4
.L_391:
        /*0044*/ 	.word	index@(.nv.constant0._ZN7cutlass13device_kernelIN5flash19enable_sm80_to_sm89INS1_16FlashAttnFwdSm80INS1_25CollectiveMainloopFwdSm80ILi4ELi1ELb0EN4cute5tupleIJNS5_1CILi128EEENS7_ILi48EEES8_EEELi128ENS_6half_tEfNS_4arch4Sm80ELb0ELb1ELb1ELb1ELb1ELb0ELb1ELb0EEENS1_21CollectiveEpilogueFwdINS6_IJS8_S8_S9_EEENS6_IJNS7_ILi1EEESH_SH_EEESB_SD_Li128ELb1ELb1ELb0ELb0EEENS1_19SingleTileSchedulerILb1ELb0ELb1ELi128EEEEEEEEEvNT_6ParamsE)
        /*0048*/ 	.short	0x0210
        /*004a*/ 	.short	0x0418


	//----- nvinfo : EIATTR_SW_WAR
	.align		4
.L_392:
        /*004c*/ 	.byte	0x04, 0x36
        /*004e*/ 	.short	(.L_394 - .L_393)
.L_393:
        /*0050*/ 	.word	0x00000008
.L_394:


//--------------------- .nv.info._ZN7cutlass13device_kernelIN5flash19enable_sm80_to_sm89INS1_16FlashAttnFwdSm80INS1_25CollectiveMainloopFwdSm80ILi4ELi1ELb0EN4cute5tupleIJNS5_1CILi128EEENS7_ILi48EEES8_EEELi128ENS_6half_tEfNS_4arch4Sm80ELb0ELb1ELb1ELb1ELb1ELb1ELb1ELb0EEENS1_21CollectiveEpilogueFwdINS6_IJS8_S8_S9_EEENS6_IJNS7_ILi1EEESH_SH_EEESB_SD_Li128ELb1ELb1ELb0ELb0EEENS1_19SingleTileSchedulerILb1ELb0ELb1ELi128EEEEEEEEEvNT_6ParamsE --------------------------
	.section	.nv.info._ZN7cutlass13device_kernelIN5flash19enable_sm80_to_sm89INS1_16FlashAttnFwdSm80INS1_25CollectiveMainloopFwdSm80ILi4ELi1ELb0EN4cute5tupleIJNS5_1CILi128EEENS7_ILi48EEES8_EEELi128ENS_6half_tEfNS_4arch4Sm80ELb0ELb1ELb1ELb1ELb1ELb1ELb1ELb0EEENS1_21CollectiveEpilogueFwdINS6_IJS8_S8_S9_EEENS6_IJNS7_ILi1EEESH_SH_EEESB_SD_Li128ELb1ELb1ELb0ELb0EEENS1_19SingleTileSchedulerILb1ELb0ELb1ELi128EEEEEEEEEvNT_6ParamsE,"",@"SHT_CUDA_INFO"
	.sectionflags	@""
	.align	4


	//----- nvinfo : EIATTR_CUDA_API_VERSION
	.align		4
        /*0000*/ 	.byte	0x04, 0x37
        /*0002*/ 	.short	(.L_396 - .L_395)
.L_395:
        /*0004*/ 	.word	0x00000082


	//----- nvinfo : EIATTR_KPARAM_INFO
	.align		4
.L_396:
        /*0008*/ 	.byte	0x04, 0x17
        /*000a*/ 	.short	(.L_398 - .L_397)
.L_397:
        /*000c*/ 	.word	0x00000000
        /*0010*/ 	.short	0x0000
        /*0012*/ 	.short	0x0000
        /*0014*/ 	.byte	0x00, 0xf0, 0x61, 0x10


	//----- nvinfo : EIATTR_SPARSE_MMA_MASK
	.align		4
.L_398:
        /*0018*/ 	.byte	0x03, 0x50
        /*001a*/ 	.short	0x0000


	//----- nvinfo : EIATTR_MAXREG_COUNT
	.align		4
        /*001c*/ 	.byte	0x03, 0x1b
        /*001e*/ 	.short	0x00ff


	//----- nvinfo : EIATTR_MERCURY_ISA_VERSION
	.align		4
        /*0020*/ 	.byte	0x03, 0x5f
        /*0022*/ 	.short	0x0101


	//----- nvinfo : EIATTR_EXIT_INSTR_OFFSETS
	.align		4
        /*0024*/ 	.byte	0x04, 0x1c
        /*0026*/ 	.short	(.L_400 - .L_399)


	//   ....[0]....
.L_399:
        /*0028*/ 	.word	0x00000010


	//----- nvinfo : EIATTR_MAX_THREADS
	.align		4
.L_400:
        /*002c*/ 	.byte	0x04, 0x05
        /*002e*/ 	.short	(.L_402 - .L_401)
.L_401:
        /*0030*/ 	.word	0x00000080
        /*0034*/ 	.word	0x00000001
        /*0038*/ 	.word	0x00000001


	//----- nvinfo : EIATTR_CBANK_PARAM_SIZE
	.align		4
.L_402:
        /*003c*/ 	.byte	0x03, 0x19
        /*003e*/ 	.short	0x0418


	//----- nvinfo : EIATTR_PARAM_CBANK
	.align		4
        /*0040*/ 	.byte	0x04, 0x0a
        /*0042*/ 	.short	(.L_404 - .L_403)
	.align		4
.L_403:
        /*0044*/ 	.word	index@(.nv.constant0._ZN7cutlass13device_kernelIN5flash19enable_sm80_to_sm89INS1_16FlashAttnFwdSm80INS1_25CollectiveMainloopFwdSm80ILi4ELi1ELb0EN4cute5tupleIJNS5_1CILi128EEENS7_ILi48EEES8_EEELi128ENS_6half_tEfNS_4arch4Sm80ELb0ELb1ELb1ELb1ELb1ELb1ELb1ELb0EEENS1_21CollectiveEpilogueFwdINS6_IJS8_S8_S9_EEENS6_IJNS7_ILi1EEESH_SH_EEESB_SD_Li128ELb1ELb1ELb0ELb0EEENS1_19SingleTileSchedulerILb1ELb0ELb1ELi128EEEEEEEEEvNT_6ParamsE)
        /*0048*/ 	.short	0x0210
        /*004a*/ 	.short	0x0418


	//----- nvinfo : EIATTR_SW_WAR
	.align		4
.L_404:
        /*004c*/ 	.byte	0x04, 0x36
        /*004e*/ 	.short	(.L_406 - .L_405)
.L_405:
        /*0050*/ 	.word	0x00000008
.L_406:


//--------------------- .nv.info._ZN7cutlass13device_kernelIN5flash19enable_sm80_to_sm89INS1_16FlashAttnFwdSm80INS1_25CollectiveMainloopFwdSm80ILi4ELi1ELb0EN4cute5tupleIJNS5_1CILi128EEENS7_ILi64EEES8_EEELi128ENS_6half_tEfNS_4arch4Sm80ELb1ELb0ELb1ELb0ELb1ELb0ELb1ELb0EEENS1_21CollectiveEpilogueFwdINS6_IJS8_S8_S9_EEENS6_IJNS7_ILi1EEESH_SH_EEESB_SD_Li128ELb0ELb1ELb0ELb0EEENS1_30DynamicPersistentTileSchedulerILi128ELi128ELb0ELb1ELb0EEEEEEEEEvNT_6ParamsE --------------------------
	.section	.nv.info._ZN7cutlass13device_kernelIN5flash19enable_sm80_to_sm89INS1_16FlashAttnFwdSm80INS1_25CollectiveMainloopFwdSm80ILi4ELi1ELb0EN4cute5tupleIJNS5_1CILi128EEENS7_ILi64EEES8_EEELi128ENS_6half_tEfNS_4arch4Sm80ELb1ELb0ELb1ELb0ELb1ELb0ELb1ELb0EEENS1_21CollectiveEpilogueFwdINS6_IJS8_S8_S9_EEENS6_IJNS7_ILi1EEESH_SH_EEESB_SD_Li128ELb0ELb1ELb0ELb0EEENS1_30DynamicPersistentTileSchedulerILi128ELi128ELb0ELb1ELb0EEEEEEEEEvNT_6ParamsE,"",@"SHT_CUDA_INFO"
	.sectionflags	@""
	.align	4


	//----- nvinfo : EIATTR_CUDA_API_VERSION
	.align		4
        /*0000*/ 	.byte	0x04, 0x37
        /*0002*/ 	.short	(.L_408 - .L_407)
.L_407:
        /*0004*/ 	.word	0x00000082


	//----- nvinfo : EIATTR_KPARAM_INFO
	.align		4
.L_408:
        /*0008*/ 	.byte	0x04, 0x17
        /*000a*/ 	.short	(.L_410 - .L_409)
.L_409:
        /*000c*/ 	.word	0x00000000
        /*0010*/ 	.short	0x0000
        /*0012*/ 	.short	0x0000
        /*0014*/ 	.byte	0x00, 0xf0, 0xa1, 0x10


	//----- nvinfo : EIATTR_SPARSE_MMA_MASK
	.align		4
.L_410:
        /*0018*/ 	.byte	0x03, 0x50
        /*001a*/ 	.short	0x0000


	//----- nvinfo : EIATTR_MAXREG_COUNT
	.align		4
        /*001c*/ 	.byte	0x03, 0x1b
        /*001e*/ 	.short	0x00ff


	//----- nvinfo : EIATTR_MERCURY_ISA_VERSION
	.align		4
        /*0020*/ 	.byte	0x03, 0x5f
        /*0022*/ 	.short	0x0101


	//----- nvinfo : EIATTR_EXIT_INSTR_OFFSETS
	.align		4
        /*0024*/ 	.byte	0x04, 0x1c
        /*0026*/ 	.short	(.L_412 - .L_411)


	//   ....[0]....
.L_411:
        /*0028*/ 	.word	0x00000010


	//----- nvinfo : EIATTR_MAX_THREADS
	.align		4
.L_412:
        /*002c*/ 	.byte	0x04, 0x05
        /*002e*/ 	.short	(.L_414 - .L_413)
.L_413:
        /*0030*/ 	.word	0x00000080
        /*0034*/ 	.word	0x00000001
        /*0038*/ 	.word	0x00000001


	//----- nvinfo : EIATTR_CBANK_PARAM_SIZE
	.align		4
.L_414:
        /*003c*/ 	.byte	0x03, 0x19
        /*003e*/ 	.short	0x0428


	//----- nvinfo : EIATTR_PARAM_CBANK
	.align		4
        /*0040*/ 	.byte	0x04, 0x0a
        /*0042*/ 	.short	(.L_416 - .L_415)
	.align		4
.L_415:
        /*0044*/ 	.word	index@(.nv.constant0._ZN7cutlass13device_kernelIN5flash19enable_sm80_to_sm89INS1_16FlashAttnFwdSm80INS1_25CollectiveMainloopFwdSm80ILi4ELi1ELb0EN4cute5tupleIJNS5_1CILi128EEENS7_ILi64EEES8_EEELi128ENS_6half_tEfNS_4arch4Sm80ELb1ELb0ELb1ELb0ELb1ELb0ELb1ELb0EEENS1_21CollectiveEpilogueFwdINS6_IJS8_S8_S9_EEENS6_IJNS7_ILi1EEESH_SH_EEESB_SD_Li128ELb0ELb1ELb0ELb0EEENS1_30DynamicPersistentTileSchedulerILi128ELi128ELb0ELb1ELb0EEEEEEEEEvNT_6ParamsE)
        /*0048*/ 	.short	0x0210
        /*004a*/ 	.short	0x0428


	//----- nvinfo : EIATTR_SW_WAR
	.align		4
.L_416:
        /*004c*/ 	.byte	0x04, 0x36
        /*004e*/ 	.short	(.L_418 - .L_417)
.L_417:
        /*0050*/ 	.word	0x00000008
.L_418:


//--------------------- .nv.info._ZN7cutlass13device_kernelIN5flash19enable_sm80_to_sm89INS1_16FlashAttnFwdSm80INS1_25CollectiveMainloopFwdSm80ILi4ELi1ELb0EN4cute5tupleIJNS5_1CILi128EEENS7_ILi64EEES8_EEELi128ENS_6half_tEfNS_4arch4Sm80ELb1ELb0ELb1ELb1ELb1ELb0ELb1ELb0EEENS1_21CollectiveEpilogueFwdINS6_IJS8_S8_S9_EEENS6_IJNS7_ILi1EEESH_SH_EEESB_SD_Li128ELb1ELb1ELb0ELb0EEENS1_19SingleTileSchedulerILb1ELb0ELb1ELi128EEEEEEEEEvNT_6ParamsE --------------------------
	.section	.nv.info._ZN7cutlass13device_kernelIN5flash19enable_sm80_to_sm89INS1_16FlashAttnFwdSm80INS1_25CollectiveMainloopFwdSm80ILi4ELi1ELb0EN4cute5tupleIJNS5_1CILi128EEENS7_ILi64EEES8_EEELi128ENS_6half_tEfNS_4arch4Sm80ELb1ELb0ELb1ELb1ELb1ELb0ELb1ELb0EEENS1_21CollectiveEpilogueFwdINS6_IJS8_S8_S9_EEENS6_IJNS7_ILi1EEESH_SH_EEESB_SD_Li128ELb1ELb1ELb0ELb0EEENS1_19SingleTileSchedulerILb1ELb0ELb1ELi128EEEEEEEEEvNT_6ParamsE,"",@"SHT_CUDA_INFO"
	.sectionflags	@""
	.align	4


	//----- nvinfo : EIATTR_CUDA_API_VERSION
	.align		4
        /*0000*/ 	.byte	0x04, 0x37
        /*0002*/ 	.short	(.L_420 - .L_419)
.L_419:
        /*0004*/ 	.word	0x00000082


	//----- nvinfo : EIATTR_KPARAM_INFO
	.align		4
.L_420:
        /*0008*/ 	.byte	0x04, 0x17
        /*000a*/ 	.short	(.L_422 - .L_421)
.L_421:
        /*000c*/ 	.word	0x00000000
        /*0010*/ 	.short	0x0000
        /*0012*/ 	.short	0x0000
        /*0014*/ 	.byte	0x00, 0xf0, 0x61, 0x10


	//----- nvinfo : EIATTR_SPARSE_MMA_MASK
	.align		4
.L_422:
        /*0018*/ 	.byte	0x03, 0x50
        /*001a*/ 	.short	0x0000


	//----- nvinfo : EIATTR_MAXREG_COUNT
	.align		4
        /*001c*/ 	.byte	0x03, 0x1b
        /*001e*/ 	.short	0x00ff


	//----- nvinfo : EIATTR_MERCURY_ISA_VERSION
	.align		4
        /*0020*/ 	.byte	0x03, 0x5f
        /*0022*/ 	.short	0x0101


	//----- nvinfo : EIATTR_EXIT_INSTR_OFFSETS
	.align		4
        /*0024*/ 	.byte	0x04, 0x1c
        /*0026*/ 	.short	(.L_424 - .L_423)


	//   ....[0]....
.L_423:
        /*0028*/ 	.word	0x00000010


	//----- nvinfo : EIATTR_MAX_THREADS
	.align		4
.L_424:
        /*002c*/ 	.byte	0x04, 0x05
        /*002e*/ 	.short	(.L_426 - .L_425)
.L_425:
        /*0030*/ 	.word	0x00000080
        /*0034*/ 	.word	0x00000001
        /*0038*/ 	.word	0x00000001


	//----- nvinfo : EIATTR_CBANK_PARAM_SIZE
	.align		4
.L_426:
        /*003c*/ 	.byte	0x03, 0x19
        /*003e*/ 	.short	0x0418


	//----- nvinfo : EIATTR_PARAM_CBANK
	.align		4
        /*0040*/ 	.byte	0x04, 0x0a
        /*0042*/ 	.short	(.L_428 - .L_427)
	.align		4
.L_427:
        /*0044*/ 	.word	index@(.nv.constant0._ZN7cutlass13device_kernelIN5flash19enable_sm80_to_sm89INS1_16FlashAttnFwdSm80INS1_25CollectiveMainloopFwdSm80ILi4ELi1ELb0EN4cute5tupleIJNS5_1CILi128EEENS7_ILi64EEES8_EEELi128ENS_6half_tEfNS_4arch4Sm80ELb1ELb0ELb1ELb1ELb1ELb0ELb1ELb0EEENS1_21CollectiveEpilogueFwdINS6_IJS8_S8_S9_EEENS6_IJNS7_ILi1EEESH_SH_EEESB_SD_Li128ELb1ELb1ELb0ELb0EEENS1_19SingleTileSchedulerILb1ELb0ELb1ELi128EEEEEEEEEvNT_6ParamsE)
        /*0048*/ 	.short	0x0210
        /*004a*/ 	.short	0x0418


	//----- nvinfo : EIATTR_SW_WAR
	.align		4
.L_428:
        /*004c*/ 	.byte	0x04, 0x36
        /*004e*/ 	.short	(.L_430 - .L_429)
.L_429:
        /*0050*/ 	.word	0x00000008
.L_430:


//--------------------- .nv.info._ZN7cutlass13device_kernelIN5flash19enable_sm80_to_sm89INS1_16FlashAttnFwdSm80INS1_25CollectiveMainloopFwdSm80ILi4ELi1ELb0EN4cute5tupleIJNS5_1CILi128EEENS7_ILi64EEES8_EEELi128ENS_6half_tEfNS_4arch4Sm80ELb1ELb0ELb1ELb1ELb1ELb1ELb1ELb0EEENS1_21CollectiveEpilogueFwdINS6_IJS8_S8_S9_EEENS6_IJNS7_ILi1EEESH_SH_EEESB_SD_Li128ELb1ELb1ELb0ELb0EEENS1_19SingleTileSchedulerILb1ELb0ELb1ELi128EEEEEEEEEvNT_6ParamsE --------------------------
	.section	.nv.info._ZN7cutlass13device_kernelIN5flash19enable_sm80_to_sm89INS1_16FlashAttnFwdSm80INS1_25CollectiveMainloopFwdSm80ILi4ELi1ELb0EN4cute5tupleIJNS5_1CILi128EEENS7_ILi64EEES8_EEELi128ENS_6half_tEfNS_4arch4Sm80ELb1ELb0ELb1ELb1ELb1ELb1ELb1ELb0EEENS1_21CollectiveEpilogueFwdINS6_IJS8_S8_S9_EEENS6_IJNS7_ILi1EEESH_SH_EEESB_SD_Li128ELb1ELb1ELb0ELb0EEENS1_19SingleTileSchedulerILb1ELb0ELb1ELi128EEEEEEEEEvNT_6ParamsE,"",@"SHT_CUDA_INFO"
	.sectionflags	@""
	.align	4


	//----- nvinfo : EIATTR_CUDA_API_VERSION
	.align		4
        /*0000*/ 	.byte	0x04, 0x37
        /*0002*/ 	.short	(.L_432 - .L_431)
.L_431:
        /*0004*/ 	.word	0x00000082


	//----- nvinfo : EIATTR_KPARAM_INFO
	.align		4
.L_432:
        /*0008*/ 	.byte	0x04, 0x17
        /*000a*/ 	.short	(.L_434 - .L_433)
.L_433:
        /*000c*/ 	.word	0x00000000
        /*0010*/ 	.short	0x0000
        /*0012*/ 	.short	0x0000
        /*0014*/ 	.byte	0x00, 0xf0, 0x61, 0x10


	//----- nvinfo : EIATTR_SPARSE_MMA_MASK
	.align		4
.L_434:
        /*0018*/ 	.byte	0x03, 0x50
        /*001a*/ 	.short	0x0000


	//----- nvinfo : EIATTR_MAXREG_COUNT
	.align		4
        /*001c*/ 	.byte	0x03, 0x1b
        /*001e*/ 	.short	0x00ff


	//----- nvinfo : EIATTR_MERCURY_ISA_VERSION
	.align		4
        /*0020*/ 	.byte	0x03, 0x5f
        /*0022*/ 	.short	0x0101


	//----- nvinfo : EIATTR_EXIT_INSTR_OFFSETS
	.align		4
        /*0024*/ 	.byte	0x04, 0x1c
        /*0026*/ 	.short	(.L_436 - .L_435)


	//   ....[0]....
.L_435:
        /*0028*/ 	.word	0x00000010


	//----- nvinfo : EIATTR_MAX_THREADS
	.align		4
.L_436:
        /*002c*/ 	.byte	0x04, 0x05
        /*002e*/ 	.short	(.L_438 - .L_437)
.L_437:
        /*0030*/ 	.word	0x00000080
        /*0034*/ 	.word	0x00000001
        /*0038*/ 	.word	0x00000001


	//----- nvinfo : EIATTR_CBANK_PARAM_SIZE
	.align		4
.L_438:
        /*003c*/ 	.byte	0x03, 0x19
        /*003e*/ 	.short	0x0418


	//----- nvinfo : EIATTR_PARAM_CBANK
	.align		4
        /*0040*/ 	.byte	0x04, 0x0a
        /*0042*/ 	.short	(.L_440 - .L_439)
	.align		4
.L_439:
        /*0044*/ 	.word	index@(.nv.constant0._ZN7cutlass13device_kernelIN5flash19enable_sm80_to_sm89INS1_16FlashAttnFwdSm80INS1_25CollectiveMainloopFwdSm80ILi4ELi1ELb0EN4cute5tupleIJNS5_1CILi128EEENS7_ILi64EEES8_EEELi128ENS_6half_tEfNS_4arch4Sm80ELb1ELb0ELb1ELb1ELb1ELb1ELb1ELb0EEENS1_21CollectiveEpilogueFwdINS6_IJS8_S8_S9_EEENS6_IJNS7_ILi1EEESH_SH_EEESB_SD_Li128ELb1ELb1ELb0ELb0EEENS1_19SingleTileSchedulerILb1ELb0ELb1ELi128EEEEEEEEEvNT_6ParamsE)
        /*0048*/ 	.short	0x0210
        /*004a*/ 	.short	0x0418


	//----- nvinfo : EIATTR_SW_WAR
	.align		4
.L_440:
        /*004c*/ 	.byte	0x04, 0x36
        /*004e*/ 	.short	(.L_442 - .L_441)
.L_441:
        /*0050*/ 	.word	0x00000008
.L_442:


//--------------------- .nv.info._ZN7cutlass13device_kernelIN5flash19enable_sm80_to_sm89INS1_16FlashAttnFwdSm80INS1_25CollectiveMainloopFwdSm80ILi8ELi1ELb1EN4cute5tupleIJNS5_1CILi128EEES8_S8_EEELi128ENS_6half_tEfNS_4arch4Sm80ELb0ELb0ELb0ELb0ELb1ELb0ELb1ELb0EEENS1_21CollectiveEpilogueFwdIS9_NS6_IJNS7_ILi1EEESF_SF_EEESA_SC_Li256ELb0ELb1ELb0ELb0EEENS1_19SingleTileSchedulerILb0ELb0ELb1ELi128EEEEEEEEEvNT_6ParamsE --------------------------
	.section	.nv.info._ZN7cutlass13device_kernelIN5flash19enable_sm80_to_sm89INS1_16FlashAttnFwdSm80INS1_25CollectiveMainloopFwdSm80ILi8ELi1ELb1EN4cute5tupleIJNS5_1CILi128EEES8_S8_EEELi128ENS_6half_tEfNS_4arch4Sm80ELb0ELb0ELb0ELb0ELb1ELb0ELb1ELb0EEENS1_21CollectiveEpilogueFwdIS9_NS6_IJNS7_ILi1EEESF_SF_EEESA_SC_Li256ELb0ELb1ELb0ELb0EEENS1_19SingleTileSchedulerILb0ELb0ELb1ELi128EEEEEEEEEvNT_6ParamsE,"",@"SHT_CUDA_INFO"
	.sectionflags	@""
	.align	4


	//----- nvinfo : EIATTR_CUDA_API_VERSION
	.align		4
        /*0000*/ 	.byte	0x04, 0x37
        /*0002*/ 	.short	(.L_444 - .L_443)
.L_443:
        /*0004*/ 	.word	0x00000082


	//----- nvinfo : EIATTR_KPARAM_INFO
	.align		4
.L_444:
        /*0008*/ 	.byte	0x04, 0x17
        /*000a*/ 	.short	(.L_446 - .L_445)
.L_445:
        /*000c*/ 	.word	0x00000000
        /*0010*/ 	.short	0x0000
        /*0012*/ 	.short	0x0000
        /*0014*/ 	.byte	0x00, 0xf0, 0x61, 0x10


	//----- nvinfo : EIATTR_SPARSE_MMA_MASK
	.align		4
.L_446:
        /*0018*/ 	.byte	0x03, 0x50
        /*001a*/ 	.short	0x0000


	//----- nvinfo : EIATTR_MAXREG_COUNT
	.align		4
        /*001c*/ 	.byte	0x03, 0x1b
        /*001e*/ 	.short	0x00ff


	//----- nvinfo : EIATTR_MERCURY_ISA_VERSION
	.align		4
        /*0020*/ 	.byte	0x03, 0x5f
        /*0022*/ 	.short	0x0101


	//----- nvinfo : EIATTR_EXIT_INSTR_OFFSETS
	.align		4
        /*0024*/ 	.byte	0x04, 0x1c
        /*0026*/ 	.short	(.L_448 - .L_447)


	//   ....[0]....
.L_447:
        /*0028*/ 	.word	0x00000010


	//----- nvinfo : EIATTR_MAX_THREADS
	.align		4
.L_448:
        /*002c*/ 	.byte	0x04, 0x05
        /*002e*/ 	.short	(.L_450 - .L_449)
.L_449:
        /*0030*/ 	.word	0x00000100
        /*0034*/ 	.word	0x00000001
        /*0038*/ 	.word	0x00000001


	//----- nvinfo : EIATTR_CBANK_PARAM_SIZE
	.align		4
.L_450:
        /*003c*/ 	.byte	0x03, 0x19
        /*003e*/ 	.short	0x0418


	//----- nvinfo : EIATTR_PARAM_CBANK
	.align		4
        /*0040*/ 	.byte	0x04, 0x0a
        /*0042*/ 	.short	(.L_452 - .L_451)
	.align		4
.L_451:
        /*0044*/ 	.word	index@(.nv.constant0._ZN7cutlass13device_kernelIN5flash19enable_sm80_to_sm89INS1_16FlashAttnFwdSm80INS1_25CollectiveMainloopFwdSm80ILi8ELi1ELb1EN4cute5tupleIJNS5_1CILi128EEES8_S8_EEELi128ENS_6half_tEfNS_4arch4Sm80ELb0ELb0ELb0ELb0ELb1ELb0ELb1ELb0EEENS1_21CollectiveEpilogueFwdIS9_NS6_IJNS7_ILi1EEESF_SF_EEESA_SC_Li256ELb0ELb1ELb0ELb0EEENS1_19SingleTileSchedulerILb0ELb0ELb1ELi128EEEEEEEEEvNT_6ParamsE)
        /*0048*/ 	.short	0x0210
        /*004a*/ 	.short	0x0418


	//----- nvinfo : EIATTR_SW_WAR
	.align		4
.L_452:
        /*004c*/ 	.byte	0x04, 0x36
        /*004e*/ 	.short	(.L_454 - .L_453)
.L_453:
        /*0050*/ 	.word	0x00000008
.L_454:


//--------------------- .nv.info._ZN7cutlass13device_kernelIN5flash19enable_sm80_to_sm89INS1_16FlashAttnFwdSm80INS1_25CollectiveMainloopFwdSm80ILi8ELi1ELb1EN4cute5tupleIJNS5_1CILi128EEES8_S8_EEELi128ENS_6half_tEfNS_4arch4Sm80ELb0ELb0ELb0ELb1ELb1ELb0ELb1ELb0EEENS1_21CollectiveEpilogueFwdIS9_NS6_IJNS7_ILi1EEESF_SF_EEESA_SC_Li256ELb1ELb1ELb0ELb0EEENS1_19SingleTileSchedulerILb1ELb0ELb1ELi128EEEEEEEEEvNT_6ParamsE --------------------------
	.section	.nv.info._ZN7cutlass13device_kernelIN5flash19enable_sm80_to_sm89INS1_16FlashAttnFwdSm80INS1_25CollectiveMainloopFwdSm80ILi8ELi1ELb1EN4cute5tupleIJNS5_1CILi128EEES8_S8_EEELi128ENS_6half_tEfNS_4arch4Sm80ELb0ELb0ELb0ELb1ELb1ELb0ELb1ELb0EEENS1_21CollectiveEpilogueFwdIS9_NS6_IJNS7_ILi1EEESF_SF_EEESA_SC_Li256ELb1ELb1ELb0ELb0EEENS1_19SingleTileSchedulerILb1ELb0ELb1ELi128EEEEEEEEEvNT_6ParamsE,"",@"SHT_CUDA_INFO"
	.sectionflags	@""
	.align	4


	//----- nvinfo : EIATTR_CUDA_API_VERSION
	.align		4
        /*0000*/ 	.byte	0x04, 0x37
        /*0002*/ 	.short	(.L_456 - .L_455)
.L_455:
        /*0004*/ 	.word	0x00000082


	//----- nvinfo : EIATTR_KPARAM_INFO
	.align		4
.L_456:
        /*0008*/ 	.byte	0x04, 0x17
        /*000a*/ 	.short	(.L_458 - .L_457)
.L_457:
        /*000c*/ 	.word	0x00000000
        /*0010*/ 	.short	0x0000
        /*0012*/ 	.short	0x0000
        /*0014*/ 	.byte	0x00, 0xf0, 0x61, 0x10


	//----- nvinfo : EIATTR_SPARSE_MMA_MASK
	.align		4
.L_458:
        /*0018*/ 	.byte	0x03, 0x50
        /*001a*/ 	.short	0x0000


	//----- nvinfo : EIATTR_MAXREG_COUNT
	.align		4
        /*001c*/ 	.byte	0x03, 0x1b
        /*001e*/ 	.short	0x00ff


	//----- nvinfo : EIATTR_MERCURY_ISA_VERSION
	.align		4
        /*0020*/ 	.byte	0x03, 0x5f
        /*0022*/ 	.short	0x0101


	//----- nvinfo : EIATTR_EXIT_INSTR_OFFSETS
	.align		4
        /*0024*/ 	.byte	0x04, 0x1c
        /*0026*/ 	.short	(.L_460 - .L_459)


	//   ....[0]....
.L_459:
        /*0028*/ 	.word	0x00000010


	//----- nvinfo : EIATTR_MAX_THREADS
	.align		4
.L_460:
        /*002c*/ 	.byte	0x04, 0x05
        /*002e*/ 	.short	(.L_462 - .L_461)
.L_461:
        /*0030*/ 	.word	0x00000100
        /*0034*/ 	.word	0x00000001
        /*0038*/ 	.word	0x00000001


	//----- nvinfo : EIATTR_CBANK_PARAM_SIZE
	.align		4
.L_462:
        /*003c*/ 	.byte	0x03, 0x19
        /*003e*/ 	.short	0x0418


	//----- nvinfo : EIATTR_PARAM_CBANK
	.align		4
        /*0040*/ 	.byte	0x04, 0x0a
        /*0042*/ 	.short	(.L_464 - .L_463)
	.align		4
.L_463:
        /*0044*/ 	.word	index@(.nv.constant0._ZN7cutlass13device_kernelIN5flash19enable_sm80_to_sm89INS1_16FlashAttnFwdSm80INS1_25CollectiveMainloopFwdSm80ILi8ELi1ELb1EN4cute5tupleIJNS5_1CILi128EEES8_S8_EEELi128ENS_6half_tEfNS_4arch4Sm80ELb0ELb0ELb0ELb1ELb1ELb0ELb1ELb0EEENS1_21CollectiveEpilogueFwdIS9_NS6_IJNS7_ILi1EEESF_SF_EEESA_SC_Li256ELb1ELb1ELb0ELb0EEENS1_19SingleTileSchedulerILb1ELb0ELb1ELi128EEEEEEEEEvNT_6ParamsE)
        /*0048*/ 	.short	0x0210
        /*004a*/ 	.short	0x0418


	//----- nvinfo : EIATTR_SW_WAR
	.align		4
.L_464:
        /*004c*/ 	.byte	0x04, 0x36
        /*004e*/ 	.short	(.L_466 - .L_465)
.L_465:
        /*0050*/ 	.word	0x00000008
.L_466:


//--------------------- .nv.info._ZN7cutlass13device_kernelIN5flash19enable_sm80_to_sm89INS1_16FlashAttnFwdSm80INS1_25CollectiveMainloopFwdSm80ILi8ELi1ELb1EN4cute5tupleIJNS5_1CILi128EEES8_S8_EEELi128ENS_6half_tEfNS_4arch4Sm80ELb0ELb0ELb0ELb1ELb1ELb1ELb1ELb0EEENS1_21CollectiveEpilogueFwdIS9_NS6_IJNS7_ILi1EEESF_SF_EEESA_SC_Li256ELb1ELb1ELb0ELb0EEENS1_19SingleTileSchedulerILb1ELb0ELb1ELi128EEEEEEEEEvNT_6ParamsE --------------------------
	.section	.nv.info._ZN7cutlass13device_kernelIN5flash19enable_sm80_to_sm89INS1_16FlashAttnFwdSm80INS1_25CollectiveMainloopFwdSm80ILi8ELi1ELb1EN4cute5tupleIJNS5_1CILi128EEES8_S8_EEELi128ENS_6half_tEfNS_4arch4Sm80ELb0ELb0ELb0ELb1ELb1ELb1ELb1ELb0EEENS1_21CollectiveEpilogueFwdIS9_NS6_IJNS7_ILi1EEESF_SF_EEESA_SC_Li256ELb1ELb1ELb0ELb0EEENS1_19SingleTileSchedulerILb1ELb0ELb1ELi128EEEEEEEEEvNT_6ParamsE,"",@"SHT_CUDA_INFO"
	.sectionflags	@""
	.align	4


	//----- nvinfo : EIATTR_CUDA_API_VERSION
	.align		4
        /*0000*/ 	.byte	0x04, 0x37
        /*0002*/ 	.short	(.L_468 - .L_467)
.L_467:
        /*0004*/ 	.word	0x00000082


	//----- nvinfo : EIATTR_KPARAM_INFO
	.align		4
.L_468:
        /*0008*/ 	.byte	0x04, 0x17
        /*000a*/ 	.short	(.L_470 - .L_469)
.L_469:
        /*000c*/ 	.word	0x00000000
        /*0010*/ 	.short	0x0000
        /*0012*/ 	.short	0x0000
        /*0014*/ 	.byte	0x00, 0xf0, 0x61, 0x10


	//----- nvinfo : EIATTR_SPARSE_MMA_MASK
	.align		4
.L_470:
        /*0018*/ 	.byte	0x03, 0x50
        /*001a*/ 	.short	0x0000


	//----- nvinfo : EIATTR_MAXREG_COUNT
	.align		4
        /*001c*/ 	.byte	0x03, 0x1b
        /*001e*/ 	.short	0x00ff


	//----- nvinfo : EIATTR_MERCURY_ISA_VERSION
	.align		4
        /*0020*/ 	.byte	0x03, 0x5f
        /*0022*/ 	.short	0x0101


	//----- nvinfo : EIATTR_EXIT_INSTR_OFFSETS
	.align		4
        /*0024*/ 	.byte	0x04, 0x1c
        /*0026*/ 	.short	(.L_472 - .L_471)


	//   ....[0]....
.L_471:
        /*0028*/ 	.word	0x00000010


	//----- nvinfo : EIATTR_MAX_THREADS
	.align		4
.L_472:
        /*002c*/ 	.byte	0x04, 0x05
        /*002e*/ 	.short	(.L_474 - .L_473)
.L_473:
        /*0030*/ 	.word	0x00000100
        /*0034*/ 	.word	0x00000001
        /*0038*/ 	.word	0x00000001


	//----- nvinfo : EIATTR_CBANK_PARAM_SIZE
	.align		4
.L_474:
        /*003c*/ 	.byte	0x03, 0x19
        /*003e*/ 	.short	0x0418


	//----- nvinfo : EIATTR_PARAM_CBANK
	.align		4
        /*0040*/ 	.byte	0x04, 0x0a
        /*0042*/ 	.short	(.L_476 - .L_475)
	.align		4
.L_475:
        /*0044*/ 	.word	index@(.nv.constant0._ZN7cutlass13device_kernelIN5flash19enable_sm80_to_sm89INS1_16FlashAttnFwdSm80INS1_25CollectiveMainloopFwdSm80ILi8ELi1ELb1EN4cute5tupleIJNS5_1CILi128EEES8_S8_EEELi128ENS_6half_tEfNS_4arch4Sm80ELb0ELb0ELb0ELb1ELb1ELb1ELb1ELb0EEENS1_21CollectiveEpilogueFwdIS9_NS6_IJNS7_ILi1EEESF_SF_EEESA_SC_Li256ELb1ELb1ELb0ELb0EEENS1_19SingleTileSchedulerILb1ELb0ELb1ELi128EEEEEEEEEvNT_6ParamsE)
        /*0048*/ 	.short	0x0210
        /*004a*/ 	.short	0x0418


	//----- nvinfo : EIATTR_SW_WAR
	.align		4
.L_476:
        /*004c*/ 	.byte	0x04, 0x36
        /*004e*/ 	.short	(.L_478 - .L_477)
.L_477:
        /*0050*/ 	.word	0x00000008
.L_478:


//--------------------- .nv.info._ZN7cutlass13device_kernelIN5flash19enable_sm80_to_sm89INS1_16FlashAttnFwdSm80INS1_25CollectiveMainloopFwdSm80ILi8ELi1ELb1EN4cute5tupleIJNS5_1CILi128EEENS7_ILi96EEES8_EEELi128ENS_6half_tEfNS_4arch4Sm80ELb0ELb1ELb0ELb0ELb1ELb0ELb1ELb0EEENS1_21CollectiveEpilogueFwdINS6_IJS8_S8_S9_EEENS6_IJNS7_ILi1EEESH_SH_EEESB_SD_Li256ELb0ELb1ELb0ELb0EEENS1_19SingleTileSchedulerILb0ELb0ELb1ELi128EEEEEEEEEvNT_6ParamsE --------------------------
	.section	.nv.info._ZN7cutlass13device_kernelIN5flash19enable_sm80_to_sm89INS1_16FlashAttnFwdSm80INS1_25CollectiveMainloopFwdSm80ILi8ELi1ELb1EN4cute5tupleIJNS5_1CILi128EEENS7_ILi96EEES8_EEELi128ENS_6half_tEfNS_4arch4Sm80ELb0ELb1ELb0ELb0ELb1ELb0ELb1ELb0EEENS1_21CollectiveEpilogueFwdINS6_IJS8_S8_S9_EEENS6_IJNS7_ILi1EEESH_SH_EEESB_SD_Li256ELb0ELb1ELb0ELb0EEENS1_19SingleTileSchedulerILb0ELb0ELb1ELi128EEEEEEEEEvNT_6ParamsE,"",@"SHT_CUDA_INFO"
	.sectionflags	@""
	.align	4


	//----- nvinfo : EIATTR_CUDA_API_VERSION
	.align		4
        /*0000*/ 	.byte	0x04, 0x37
        /*0002*/ 	.short	(.L_480 - .L_479)
.L_479:
        /*0004*/ 	.word	0x00000082


	//----- nvinfo : EIATTR_KPARAM_INFO
	.align		4
.L_480:
        /*0008*/ 	.byte	0x04, 0x17
        /*000a*/ 	.short	(.L_482 - .L_481)
.L_481:
        /*000c*/ 	.word	0x00000000
        /*0010*/ 	.short	0x0000
        /*0012*/ 	.short	0x0000
        /*0014*/ 	.byte	0x00, 0xf0, 0x61, 0x10


	//----- nvinfo : EIATTR_SPARSE_MMA_MASK
	.align		4
.L_482:
        /*0018*/ 	.byte	0x03, 0x50
        /*001a*/ 	.short	0x0000


	//----- nvinfo : EIATTR_MAXREG_COUNT
	.align		4
        /*001c*/ 	.byte	0x03, 0x1b
        /*001e*/ 	.short	0x00ff


	//----- nvinfo : EIATTR_MERCURY_ISA_VERSION
	.align		4
        /*0020*/ 	.byte	0x03, 0x5f
        /*0022*/ 	.short	0x0101


	//----- nvinfo : EIATTR_EXIT_INSTR_OFFSETS
	.align		4
        /*0024*/ 	.byte	0x04, 0x1c
        /*0026*/ 	.short	(.L_484 - .L_483)


	//   ....[0]....
.L_483:
        /*0028*/ 	.word	0x00000010


	//----- nvinfo : EIATTR_MAX_THREADS
	.align		4
.L_484:
        /*002c*/ 	.byte	0x04, 0x05
        /*002e*/ 	.short	(.L_486 - .L_485)
.L_485:
        /*0030*/ 	.word	0x00000100
        /*0034*/ 	.word	0x00000001
        /*0038*/ 	.word	0x00000001


	//----- nvinfo : EIATTR_CBANK_PARAM_SIZE
	.align		4
.L_486:
        /*003c*/ 	.byte	0x03, 0x19
        /*003e*/ 	.short	0x0418


	//----- nvinfo : EIATTR_PARAM_CBANK
	.align		4
        /*0040*/ 	.byte	0x04, 0x0a
        /*0042*/ 	.short	(.L_488 - .L_487)
	.align		4
.L_487:
        /*0044*/ 	.word	index@(.nv.constant0._ZN7cutlass13device_kernelIN5flash19enable_sm80_to_sm89INS1_16FlashAttnFwdSm80INS1_25CollectiveMainloopFwdSm80ILi8ELi1ELb1EN4cute5tupleIJNS5_1CILi128EEENS7_ILi96EEES8_EEELi128ENS_6half_tEfNS_4arch4Sm80ELb0ELb1ELb0ELb0ELb1ELb0ELb1ELb0EEENS1_21CollectiveEpilogueFwdINS6_IJS8_S8_S9_EEENS6_IJNS7_ILi1EEESH_SH_EEESB_SD_Li256ELb0ELb1ELb0ELb0EEENS1_19SingleTileSchedulerILb0ELb0ELb1ELi128EEEEEEEEEvNT_6ParamsE)
        /*0048*/ 	.short	0x0210
        /*004a*/ 	.short	0x0418


	//----- nvinfo : EIATTR_SW_WAR
	.align		4
.L_488:
        /*004c*/ 	.byte	0x04, 0x36
        /*004e*/ 	.short	(.L_490 - .L_489)
.L_489:
        /*0050*/ 	.word	0x00000008
.L_490:


//--------------------- .nv.info._ZN7cutlass13device_kernelIN5flash19enable_sm80_to_sm89INS1_16FlashAttnFwdSm80INS1_25CollectiveMainloopFwdSm80ILi8ELi1ELb1EN4cute5tupleIJNS5_1CILi128EEENS7_ILi96EEES8_EEELi128ENS_6half_tEfNS_4arch4Sm80ELb0ELb1ELb0ELb1ELb1ELb0ELb1ELb0EEENS1_21CollectiveEpilogueFwdINS6_IJS8_S8_S9_EEENS6_IJNS7_ILi1EEESH_SH_EEESB_SD_Li256ELb1ELb1ELb0ELb0EEENS1_19SingleTileSchedulerILb1ELb0ELb1ELi128EEEEEEEEEvNT_6ParamsE --------------------------
	.section	.nv.info._ZN7cutlass13device_kernelIN5flash19enable_sm80_to_sm89INS1_16FlashAttnFwdSm80INS1_25CollectiveMainloopFwdSm80ILi8ELi1ELb1EN4cute5tupleIJNS5_1CILi128EEENS7_ILi96EEES8_EEELi128ENS_6half_tEfNS_4arch4Sm80ELb0ELb1ELb0ELb1ELb1ELb0ELb1ELb0EEENS1_21CollectiveEpilogueFwdINS6_IJS8_S8_S9_EEENS6_IJNS7_ILi1EEESH_SH_EEESB_SD_Li256ELb1ELb1ELb0ELb0EEENS1_19SingleTileSchedulerILb1ELb0ELb1ELi128EEEEEEEEEvNT_6ParamsE,"",@"SHT_CUDA_INFO"
	.sectionflags	@""
	.align	4


	//----- nvinfo : EIATTR_CUDA_API_VERSION
	.align		4
        /*0000*/ 	.byte	0x04, 0x37
        /*0002*/ 	.short	(.L_492 - .L_491)
.L_491:
        /*0004*/ 	.word	0x00000082


	//----- nvinfo : EIATTR_KPARAM_INFO
	.align		4
.L_492:
        /*0008*/ 	.byte	0x04, 0x17
        /*000a*/ 	.short	(.L_494 - .L_493)
.L_493:
        /*000c*/ 	.word	0x00000000
        /*0010*/ 	.short	0x0000
        /*0012*/ 	.short	0x0000
        /*0014*/ 	.byte	0x00, 0xf0, 0x61, 0x10


	//----- nvinfo : EIATTR_SPARSE_MMA_MASK
	.align		4
.L_494:
        /*0018*/ 	.byte	0x03, 0x50
        /*001a*/ 	.short	0x0000


	//----- nvinfo : EIATTR_MAXREG_COUNT
	.align		4
        /*001c*/ 	.byte	0x03, 0x1b
        /*001e*/ 	.short	0x00ff


	//----- nvinfo : EIATTR_MERCURY_ISA_VERSION
	.align		4
        /*0020*/ 	.byte	0x03, 0x5f
        /*0022*/ 	.short	0x0101


	//----- nvinfo : EIATTR_EXIT_INSTR_OFFSETS
	.align		4
        /*0024*/ 	.byte	0x04, 0x1c
        /*0026*/ 	.short	(.L_496 - .L_495)


	//   ....[0]....
.L_495:
        /*0028*/ 	.word	0x00000010


	//----- nvinfo : EIATTR_MAX_THREADS
	.align		4
.L_496:
        /*002c*/ 	.byte	0x04, 0x05
        /*002e*/ 	.short	(.L_498 - .L_497)
.L_497:
        /*0030*/ 	.word	0x00000100
        /*0034*/ 	.word	0x00000001
        /*0038*/ 	.word	0x00000001


	//----- nvinfo : EIATTR_CBANK_PARAM_SIZE
	.align		4
.L_498:
        /*003c*/ 	.byte	0x03, 0x19
        /*003e*/ 	.short	0x0418


	//----- nvinfo : EIATTR_PARAM_CBANK
	.align		4
        /*0040*/ 	.byte	0x04, 0x0a
        /*0042*/ 	.short	(.L_500 - .L_499)
	.align		4
.L_499:
        /*0044*/ 	.word	index@(.nv.constant0._ZN7cutlass13device_kernelIN5flash19enable_sm80_to_sm89INS1_16FlashAttnFwdSm80INS1_25CollectiveMainloopFwdSm80ILi8ELi1ELb1EN4cute5tupleIJNS5_1CILi128EEENS7_ILi96EEES8_EEELi128ENS_6half_tEfNS_4arch4Sm80ELb0ELb1ELb0ELb1ELb1ELb0ELb1ELb0EEENS1_21CollectiveEpilogueFwdINS6_IJS8_S8_S9_EEENS6_IJNS7_ILi1EEESH_SH_EEESB_SD_Li256ELb1ELb1ELb0ELb0EEENS1_19SingleTileSchedulerILb1ELb0ELb1ELi128EEEEEEEEEvNT_6ParamsE)
        /*0048*/ 	.short	0x0210
        /*004a*/ 	.short	0x0418


	//----- nvinfo : EIATTR_SW_WAR
	.align		4
.L_500:
        /*004c*/ 	.byte	0x04, 0x36
        /*004e*/ 	.short	(.L_502 - .L_501)
.L_501:
        /*0050*/ 	.word	0x00000008
.L_502:


//--------------------- .nv.info._ZN7cutlass13device_kernelIN5flash19enable_sm80_to_sm89INS1_16FlashAttnFwdSm80INS1_25CollectiveMainloopFwdSm80ILi8ELi1ELb1EN4cute5tupleIJNS5_1CILi128EEENS7_ILi96EEES8_EEELi128ENS_6half_tEfNS_4arch4Sm80ELb0ELb1ELb0ELb1ELb1ELb1ELb1ELb0EEENS1_21CollectiveEpilogueFwdINS6_IJS8_S8_S9_EEENS6_IJNS7_ILi1EEESH_SH_EEESB_SD_Li256ELb1ELb1ELb0ELb0EEENS1_19SingleTileSchedulerILb1ELb0ELb1ELi128EEEEEEEEEvNT_6ParamsE --------------------------
	.section	.nv.info._ZN7cutlass13device_kernelIN5flash19enable_sm80_to_sm89INS1_16FlashAttnFwdSm80INS1_25CollectiveMainloopFwdSm80ILi8ELi1ELb1EN4cute5tupleIJNS5_1CILi128EEENS7_ILi96EEES8_EEELi128ENS_6half_tEfNS_4arch4Sm80ELb0ELb1ELb0ELb1ELb1ELb1ELb1ELb0EEENS1_21CollectiveEpilogueFwdINS6_IJS8_S8_S9_EEENS6_IJNS7_ILi1EEESH_SH_EEESB_SD_Li256ELb1ELb1ELb0ELb0EEENS1_19SingleTileSchedulerILb1ELb0ELb1ELi128EEEEEEEEEvNT_6ParamsE,"",@"SHT_CUDA_INFO"
	.sectionflags	@""
	.align	4


	//----- nvinfo : EIATTR_CUDA_API_VERSION
	.align		4
        /*0000*/ 	.byte	0x04, 0x37
        /*0002*/ 	.short	(.L_504 - .L_503)
.L_503:
        /*0004*/ 	.word	0x00000082


	//----- nvinfo : EIATTR_KPARAM_INFO
	.align		4
.L_504:
        /*0008*/ 	.byte	0x04, 0x17
        /*000a*/ 	.short	(.L_506 - .L_505)
.L_505:
        /*000c*/ 	.word	0x00000000
        /*0010*/ 	.short	0x0000
        /*0012*/ 	.short	0x0000
        /*0014*/ 	.byte	0x00, 0xf0, 0x61, 0x10


	//----- nvinfo : EIATTR_SPARSE_MMA_MASK
	.align		4
.L_506:
        /*0018*/ 	.byte	0x03, 0x50
        /*001a*/ 	.short	0x0000


	//----- nvinfo : EIATTR_MAXREG_COUNT
	.align		4
        /*001c*/ 	.byte	0x03, 0x1b
        /*001e*/ 	.short	0x00ff


	//----- nvinfo : EIATTR_MERCURY_ISA_VERSION
	.align		4
        /*0020*/ 	.byte	0x03, 0x5f
        /*0022*/ 	.short	0x0101


	//----- nvinfo : EIATTR_EXIT_INSTR_OFFSETS
	.align		4
        /*0024*/ 	.byte	0x04, 0x1c
        /*0026*/ 	.short	(.L_508 - .L_507)


	//   ....[0]....
.L_507:
        /*0028*/ 	.word	0x00000010


	//----- nvinfo : EIATTR_MAX_THREADS
	.align		4
.L_508:
        /*002c*/ 	.byte	0x04, 0x05
        /*002e*/ 	.short	(.L_510 - .L_509)
.L_509:
        /*0030*/ 	.word	0x00000100
        /*0034*/ 	.word	0x00000001
        /*0038*/ 	.word	0x00000001


	//----- nvinfo : EIATTR_CBANK_PARAM_SIZE
	.align		4
.L_510:
        /*003c*/ 	.byte	0x03, 0x19
        /*003e*/ 	.short	0x0418


	//----- nvinfo : EIATTR_PARAM_CBANK
	.align		4
        /*0040*/ 	.byte	0x04, 0x0a
        /*0042*/ 	.short	(.L_512 - .L_511)
	.align		4
.L_511:
        /*0044*/ 	.word	index@(.nv.constant0._ZN7cutlass13device_kernelIN5flash19enable_sm80_to_sm89INS1_16FlashAttnFwdSm80INS1_25CollectiveMainloopFwdSm80ILi8ELi1ELb1EN4cute5tupleIJNS5_1CILi128EEENS7_ILi96EEES8_EEELi128ENS_6half_tEfNS_4arch4Sm80ELb0ELb1ELb0ELb1ELb1ELb1ELb1ELb0EEENS1_21CollectiveEpilogueFwdINS6_IJS8_S8_S9_EEENS6_IJNS7_ILi1EEESH_SH_EEESB_SD_Li256ELb1ELb1ELb0ELb0EEENS1_19SingleTileSchedulerILb1ELb0ELb1ELi128EEEEEEEEEvNT_6ParamsE)
        /*0048*/ 	.short	0x0210
        /*004a*/ 	.short	0x0418


	//----- nvinfo : EIATTR_SW_WAR
	.align		4
.L_512:
        /*004c*/ 	.byte	0x04, 0x36
        /*004e*/ 	.short	(.L_514 - .L_513)
.L_513:
        /*0050*/ 	.word	0x00000008
.L_514:


//--------------------- .nv.info._ZN7cutlass13device_kernelIN5flash19enable_sm80_to_sm89INS1_16FlashAttnFwdSm80INS1_25CollectiveMainloopFwdSm80ILi8ELi1ELb1EN4cute5tupleIJNS5_1CILi128EEES8_S8_EEELi128ENS_6half_tEfNS_4arch4Sm80ELb1ELb0ELb0ELb0ELb1ELb0ELb1ELb0EEENS1_21CollectiveEpilogueFwdIS9_NS6_IJNS7_ILi1EEESF_SF_EEESA_SC_Li256ELb0ELb1ELb0ELb0EEENS1_30DynamicPersistentTileSchedulerILi256ELi256ELb0ELb1ELb0EEEEEEEEEvNT_6ParamsE --------------------------
	.section	.nv.info._ZN7cutlass13device_kernelIN5flash19enable_sm80_to_sm89INS1_16FlashAttnFwdSm80INS1_25CollectiveMainloopFwdSm80ILi8ELi1ELb1EN4cute5tupleIJNS5_1CILi128EEES8_S8_EEELi128ENS_6half_tEfNS_4arch4Sm80ELb1ELb0ELb0ELb0ELb1ELb0ELb1ELb0EEENS1_21CollectiveEpilogueFwdIS9_NS6_IJNS7_ILi1EEESF_SF_EEESA_SC_Li256ELb0ELb1ELb0ELb0EEENS1_30DynamicPersistentTileSchedulerILi256ELi256ELb0ELb1ELb0EEEEEEEEEvNT_6ParamsE,"",@"SHT_CUDA_INFO"
	.sectionflags	@""
	.align	4


	//----- nvinfo : EIATTR_CUDA_API_VERSION
	.align		4
        /*0000*/ 	.byte	0x04, 0x37
        /*0002*/ 	.short	(.L_516 - .L_515)
.L_515:
        /*0004*/ 	.word	0x00000082


	//----- nvinfo : EIATTR_KPARAM_INFO
	.align		4
.L_516:
        /*0008*/ 	.byte	0x04, 0x17
        /*000a*/ 	.short	(.L_518 - .L_517)
.L_517:
        /*000c*/ 	.word	0x00000000
        /*0010*/ 	.short	0x0000
        /*0012*/ 	.short	0x0000
        /*0014*/ 	.byte	0x00, 0xf0, 0xa1, 0x10


	//----- nvinfo : EIATTR_SPARSE_MMA_MASK
	.align		4
.L_518:
        /*0018*/ 	.byte	0x03, 0x50
        /*001a*/ 	.short	0x0000


	//----- nvinfo : EIATTR_MAXREG_COUNT
	.align		4
        /*001c*/ 	.byte	0x03, 0x1b
        /*001e*/ 	.short	0x00ff


	//----- nvinfo : EIATTR_MERCURY_ISA_VERSION
	.align		4
        /*0020*/ 	.byte	0x03, 0x5f
        /*0022*/ 	.short	0x0101


	//----- nvinfo : EIATTR_EXIT_INSTR_OFFSETS
	.align		4
        /*0024*/ 	.byte	0x04, 0x1c
        /*0026*/ 	.short	(.L_520 - .L_519)


	//   ....[0]....
.L_519:
        /*0028*/ 	.word	0x00000010


	//----- nvinfo : EIATTR_MAX_THREADS
	.align		4
.L_520:
        /*002c*/ 	.byte	0x04, 0x05
        /*002e*/ 	.short	(.L_522 - .L_521)
.L_521:
        /*0030*/ 	.word	0x00000100
        /*0034*/ 	.word	0x00000001
        /*0038*/ 	.word	0x00000001


	//----- nvinfo : EIATTR_CBANK_PARAM_SIZE
	.align		4
.L_522:
        /*003c*/ 	.byte	0x03, 0x19
        /*003e*/ 	.short	0x0428


	//----- nvinfo : EIATTR_PARAM_CBANK
	.align		4
        /*0040*/ 	.byte	0x04, 0x0a
        /*0042*/ 	.short	(.L_524 - .L_523)
	.align		4
.L_523:
        /*0044*/ 	.word	index@(.nv.constant0._ZN7cutlass13device_kernelIN5flash19enable_sm80_to_sm89INS1_16FlashAttnFwdSm80INS1_25CollectiveMainloopFwdSm80ILi8ELi1ELb1EN4cute5tupleIJNS5_1CILi128EEES8_S8_EEELi128ENS_6half_tEfNS_4arch4Sm80ELb1ELb0ELb0ELb0ELb1ELb0ELb1ELb0EEENS1_21CollectiveEpilogueFwdIS9_NS6_IJNS7_ILi1EEESF_SF_EEESA_SC_Li256ELb0ELb1ELb0ELb0EEENS1_30DynamicPersistentTileSchedulerILi256ELi256ELb0ELb1ELb0EEEEEEEEEvNT_6ParamsE)
        /*0048*/ 	.short	0x0210
        /*004a*/ 	.short	0x0428


	//----- nvinfo : EIATTR_SW_WAR
	.align		4
.L_524:
        /*004c*/ 	.byte	0x04, 0x36
        /*004e*/ 	.short	(.L_526 - .L_525)
.L_525:
        /*0050*/ 	.word	0x00000008
.L_526:


//--------------------- .nv.info._ZN7cutlass13device_kernelIN5flash19enable_sm80_to_sm89INS1_16FlashAttnFwdSm80INS1_25CollectiveMainloopFwdSm80ILi8ELi1ELb1EN4cute5tupleIJNS5_1CILi128EEES8_S8_EEELi128ENS_6half_tEfNS_4arch4Sm80ELb1ELb0ELb0ELb1ELb1ELb0ELb1ELb0EEENS1_21CollectiveEpilogueFwdIS9_NS6_IJNS7_ILi1EEESF_SF_EEESA_SC_Li256ELb1ELb1ELb0ELb0EEENS1_19SingleTileSchedulerILb1ELb0ELb1ELi128EEEEEEEEEvNT_6ParamsE --------------------------
	.section	.nv.info._ZN7cutlass13device_kernelIN5flash19enable_sm80_to_sm89INS1_16FlashAttnFwdSm80INS1_25CollectiveMainloopFwdSm80ILi8ELi1ELb1EN4cute5tupleIJNS5_1CILi128EEES8_S8_EEELi128ENS_6half_tEfNS_4arch4Sm80ELb1ELb0ELb0ELb1ELb1ELb0ELb1ELb0EEENS1_21CollectiveEpilogueFwdIS9_NS6_IJNS7_ILi1EEESF_SF_EEESA_SC_Li256ELb1ELb1ELb0ELb0EEENS1_19SingleTileSchedulerILb1ELb0ELb1ELi128EEEEEEEEEvNT_6ParamsE,"",@"SHT_CUDA_INFO"
	.sectionflags	@""
	.align	4


	//----- nvinfo : EIATTR_CUDA_API_VERSION
	.align		4
        /*0000*/ 	.byte	0x04, 0x37
        /*0002*/ 	.short	(.L_528 - .L_527)
.L_527:
        /*0004*/ 	.word	0x00000082


	//----- nvinfo : EIATTR_KPARAM_INFO
	.align		4
.L_528:
        /*0008*/ 	.byte	0x04, 0x17
        /*000a*/ 	.short	(.L_530 - .L_529)
.L_529:
        /*000c*/ 	.word	0x00000000
        /*0010*/ 	.short	0x0000
        /*0012*/ 	.short	0x0000
        /*0014*/ 	.byte	0x00, 0xf0, 0x61, 0x10


	//----- nvinfo : EIATTR_SPARSE_MMA_MASK
	.align		4
.L_530:
        /*0018*/ 	.byte	0x03, 0x50
        /*001a*/ 	.short	0x0000


	//----- nvinfo : EIATTR_MAXREG_COUNT
	.align		4
        /*001c*/ 	.byte	0x03, 0x1b
        /*001e*/ 	.short	0x00ff


	//----- nvinfo : EIATTR_MERCURY_ISA_VERSION
	.align		4
        /*0020*/ 	.byte	0x03, 0x5f
        /*0022*/ 	.short	0x0101


	//----- nvinfo : EIATTR_EXIT_INSTR_OFFSETS
	.align		4
        /*0024*/ 	.byte	0x04, 0x1c
        /*0026*/ 	.short	(.L_532 - .L_531)


	//   ....[0]....
.L_531:
        /*0028*/ 	.word	0x00000010


	//----- nvinfo : EIATTR_MAX_THREADS
	.align		4
.L_532:
        /*002c*/ 	.byte	0x04, 0x05
        /*002e*/ 	.short	(.L_534 - .L_533)
.L_533:
        /*0030*/ 	.word	0x00000100
        /*0034*/ 	.word	0x00000001
        /*0038*/ 	.word	0x00000001


	//----- nvinfo : EIATTR_CBANK_PARAM_SIZE
	.align		4
.L_534:
        /*003c*/ 	.byte	0x03, 0x19
        /*003e*/ 	.short	0x0418


	//----- nvinfo : EIATTR_PARAM_CBANK
	.align		4
        /*0040*/ 	.byte	0x04, 0x0a
        /*0042*/ 	.short	(.L_536 - .L_535)
	.align		4
.L_535:
        /*0044*/ 	.word	index@(.nv.constant0._ZN7cutlass13device_kernelIN5flash19enable_sm80_to_sm89INS1_16FlashAttnFwdSm80INS1_25CollectiveMainloopFwdSm80ILi8ELi1ELb1EN4cute5tupleIJNS5_1CILi128EEES8_S8_EEELi128ENS_6half_tEfNS_4arch4Sm80ELb1ELb0ELb0ELb1ELb1ELb0ELb1ELb0EEENS1_21CollectiveEpilogueFwdIS9_NS6_IJNS7_ILi1EEESF_SF_EEESA_SC_Li256ELb1ELb1ELb0ELb0EEENS1_19SingleTileSchedulerILb1ELb0ELb1ELi128EEEEEEEEEvNT_6ParamsE)
        /*0048*/ 	.short	0x0210
        /*004a*/ 	.short	0x0418


	//----- nvinfo : EIATTR_SW_WAR
	.align		4
.L_536:
        /*004c*/ 	.byte	0x04, 0x36
        /*004e*/ 	.short	(.L_538 - .L_537)
.L_537:
        /*0050*/ 	.word	0x00000008
.L_538:


//--------------------- .nv.info._ZN7cutlass13device_kernelIN5flash19enable_sm80_to_sm89INS1_16FlashAttnFwdSm80INS1_25CollectiveMainloopFwdSm80ILi8ELi1ELb1EN4cute5tupleIJNS5_1CILi128EEES8_S8_EEELi128ENS_6half_tEfNS_4arch4Sm80ELb1ELb0ELb0ELb1ELb1ELb1ELb1ELb0EEENS1_21CollectiveEpilogueFwdIS9_NS6_IJNS7_ILi1EEESF_SF_EEESA_SC_Li256ELb1ELb1ELb0ELb0EEENS1_19SingleTileSchedulerILb1ELb0ELb1ELi128EEEEEEEEEvNT_6ParamsE --------------------------
	.section	.nv.info._ZN7cutlass13device_kernelIN5flash19enable_sm80_to_sm89INS1_16FlashAttnFwdSm80INS1_25CollectiveMainloopFwdSm80ILi8ELi1ELb1EN4cute5tupleIJNS5_1CILi128EEES8_S8_EEELi128ENS_6half_tEfNS_4arch4Sm80ELb1ELb0ELb0ELb1ELb1ELb1ELb1ELb0EEENS1_21CollectiveEpilogueFwdIS9_NS6_IJNS7_ILi1EEESF_SF_EEESA_SC_Li256ELb1ELb1ELb0ELb0EEENS1_19SingleTileSchedulerILb1ELb0ELb1ELi128EEEEEEEEEvNT_6ParamsE,"",@"SHT_CUDA_INFO"
	.sectionflags	@""
	.align	4


	//----- nvinfo : EIATTR_CUDA_API_VERSION
	.align		4
        /*0000*/ 	.byte	0x04, 0x37
        /*0002*/ 	.short	(.L_540 - .L_539)
.L_539:
        /*0004*/ 	.word	0x00000082


	//----- nvinfo : EIATTR_KPARAM_INFO
	.align		4
.L_540:
        /*0008*/ 	.byte	0x04, 0x17
        /*000a*/ 	.short	(.L_542 - .L_541)
.L_541:
        /*000c*/ 	.word	0x00000000
        /*0010*/ 	.short	0x0000
        /*0012*/ 	.short	0x0000
        /*0014*/ 	.byte	0x00, 0xf0, 0x61, 0x10


	//----- nvinfo : EIATTR_SPARSE_MMA_MASK
	.align		4
.L_542:
        /*0018*/ 	.byte	0x03, 0x50
        /*001a*/ 	.short	0x0000


	//----- nvinfo : EIATTR_MAXREG_COUNT
	.align		4
        /*001c*/ 	.byte	0x03, 0x1b
        /*001e*/ 	.short	0x00ff


	//----- nvinfo : EIATTR_MERCURY_ISA_VERSION
	.align		4
        /*0020*/ 	.byte	0x03, 0x5f
        /*0022*/ 	.short	0x0101


	//----- nvinfo : EIATTR_EXIT_INSTR_OFFSETS
	.align		4
        /*0024*/ 	.byte	0x04, 0x1c
        /*0026*/ 	.short	(.L_544 - .L_543)


	//   ....[0]....
.L_543:
        /*0028*/ 	.word	0x00000010


	//----- nvinfo : EIATTR_MAX_THREADS
	.align		4
.L_544:
        /*002c*/ 	.byte	0x04, 0x05
        /*002e*/ 	.short	(.L_546 - .L_545)
.L_545:
        /*0030*/ 	.word	0x00000100
        /*0034*/ 	.word	0x00000001
        /*0038*/ 	.word	0x00000001


	//----- nvinfo : EIATTR_CBANK_PARAM_SIZE
	.align		4
.L_546:
        /*003c*/ 	.byte	0x03, 0x19
        /*003e*/ 	.short	0x0418


	//----- nvinfo : EIATTR_PARAM_CBANK
	.align		4
        /*0040*/ 	.byte	0x04, 0x0a
        /*0042*/ 	.short	(.L_548 - .L_547)
	.align		4
.L_547:
        /*0044*/ 	.word	index@(.nv.constant0._ZN7cutlass13device_kernelIN5flash19enable_sm80_to_sm89INS1_16FlashAttnFwdSm80INS1_25CollectiveMainloopFwdSm80ILi8ELi1ELb1EN4cute5tupleIJNS5_1CILi128EEES8_S8_EEELi128ENS_6half_tEfNS_4arch4Sm80ELb1ELb0ELb0ELb1ELb1ELb1ELb1ELb0EEENS1_21CollectiveEpilogueFwdIS9_NS6_IJNS7_ILi1EEESF_SF_EEESA_SC_Li256ELb1ELb1ELb0ELb0EEENS1_19SingleTileSchedulerILb1ELb0ELb1ELi128EEEEEEEEEvNT_6ParamsE)
        /*0048*/ 	.short	0x0210
        /*004a*/ 	.short	0x0418


	//----- nvinfo : EIATTR_SW_WAR
	.align		4
.L_548:
        /*004c*/ 	.byte	0x04, 0x36
        /*004e*/ 	.short	(.L_550 - .L_549)
.L_549:
        /*0050*/ 	.word	0x00000008
.L_550:


//--------------------- .nv.info._ZN7cutlass13device_kernelIN5flash19enable_sm80_to_sm89INS1_16FlashAttnFwdSm80INS1_25CollectiveMainloopFwdSm80ILi4ELi1ELb0EN4cute5tupleIJNS5_1CILi128EEENS7_ILi64EEES8_EEELi128ENS_6half_tEfNS_4arch4Sm80ELb0ELb0ELb0ELb0ELb1ELb0ELb1ELb0EEENS1_21CollectiveEpilogueFwdINS6_IJS8_S8_S9_EEENS6_IJNS7_ILi1EEESH_SH_EEESB_SD_Li128ELb0ELb1ELb0ELb0EEENS1_19SingleTileSchedulerILb0ELb0ELb1ELi128EEEEEEEEEvNT_6ParamsE --------------------------
	.section	.nv.info._ZN7cutlass13device_kernelIN5flash19enable_sm80_to_sm89INS1_16FlashAttnFwdSm80INS1_25CollectiveMainloopFwdSm80ILi4ELi1ELb0EN4cute5tupleIJNS5_1CILi128EEENS7_ILi64EEES8_EEELi128ENS_6half_tEfNS_4arch4Sm80ELb0ELb0ELb0ELb0ELb1ELb0ELb1ELb0EEENS1_21CollectiveEpilogueFwdINS6_IJS8_S8_S9_EEENS6_IJNS7_ILi1EEESH_SH_EEESB_SD_Li128ELb0ELb1ELb0ELb0EEENS1_19SingleTileSchedulerILb0ELb0ELb1ELi128EEEEEEEEEvNT_6ParamsE,"",@"SHT_CUDA_INFO"
	.sectionflags	@""
	.align	4


	//----- nvinfo : EIATTR_CUDA_API_VERSION
	.align		4
        /*0000*/ 	.byte	0x04, 0x37
        /*0002*/ 	.short	(.L_552 - .L_551)
.L_551:
        /*0004*/ 	.word	0x00000082


	//----- nvinfo : EIATTR_KPARAM_INFO
	.align		4
.L_552:
        /*0008*/ 	.byte	0x04, 0x17
        /*000a*/ 	.short	(.L_554 - .L_553)
.L_553:
        /*000c*/ 	.word	0x00000000
        /*0010*/ 	.short	0x0000
        /*0012*/ 	.short	0x0000
        /*0014*/ 	.byte	0x00, 0xf0, 0x61, 0x10


	//----- nvinfo : EIATTR_SPARSE_MMA_MASK
	.align		4
.L_554:
        /*0018*/ 	.byte	0x03, 0x50
        /*001a*/ 	.short	0x0000


	//----- nvinfo : EIATTR_MAXREG_COUNT
	.align		4
        /*001c*/ 	.byte	0x03, 0x1b
        /*001e*/ 	.short	0x00ff


	//----- nvinfo : EIATTR_MERCURY_ISA_VERSION
	.align		4
        /*0020*/ 	.byte	0x03, 0x5f
        /*0022*/ 	.short	0x0101


	//----- nvinfo : EIATTR_EXIT_INSTR_OFFSETS
	.align		4
        /*0024*/ 	.byte	0x04, 0x1c
        /*0026*/ 	.short	(.L_556 - .L_555)


	//   ....[0]....
.L_555:
        /*0028*/ 	.word	0x00000010


	//----- nvinfo : EIATTR_MAX_THREADS
	.align		4
.L_556:
        /*002c*/ 	.byte	0x04, 0x05
        /*002e*/ 	.short	(.L_558 - .L_557)
.L_557:
        /*0030*/ 	.word	0x00000080
        /*0034*/ 	.word	0x00000001
        /*0038*/ 	.word	0x00000001


	//----- nvinfo : EIATTR_CBANK_PARAM_SIZE
	.align		4
.L_558:
        /*003c*/ 	.byte	0x03, 0x19
        /*003e*/ 	.short	0x0418


	//----- nvinfo : EIATTR_PARAM_CBANK
	.align		4
        /*0040*/ 	.byte	0x04, 0x0a
        /*0042*/ 	.short	(.L_560 - .L_559)
	.align		4
.L_559:
        /*0044*/ 	.word	index@(.nv.constant0._ZN7cutlass13device_kernelIN5flash19enable_sm80_to_sm89INS1_16FlashAttnFwdSm80INS1_25CollectiveMainloopFwdSm80ILi4ELi1ELb0EN4cute5tupleIJNS5_1CILi128EEENS7_ILi64EEES8_EEELi128ENS_6half_tEfNS_4arch4Sm80ELb0ELb0ELb0ELb0ELb1ELb0ELb1ELb0EEENS1_21CollectiveEpilogueFwdINS6_IJS8_S8_S9_EEENS6_IJNS7_ILi1EEESH_SH_EEESB_SD_Li128ELb0ELb1ELb0ELb0EEENS1_19SingleTileSchedulerILb0ELb0ELb1ELi128EEEEEEEEEvNT_6ParamsE)
        /*0048*/ 	.short	0x0210
        /*004a*/ 	.short	0x0418


	//----- nvinfo : EIATTR_SW_WAR
	.align		4
.L_560:
        /*004c*/ 	.byte	0x04, 0x36
        /*004e*/ 	.short	(.L_562 - .L_561)
.L_561:
        /*0050*/ 	.word	0x00000008
.L_562:


//--------------------- .nv.info._ZN7cutlass13device_kernelIN5flash19enable_sm80_to_sm89INS1_16FlashAttnFwdSm80INS1_25CollectiveMainloopFwdSm80ILi4ELi1ELb0EN4cute5tupleIJNS5_1CILi128EEENS7_ILi64EEES8_EEELi128ENS_6half_tEfNS_4arch4Sm80ELb0ELb0ELb0ELb1ELb1ELb0ELb1ELb0EEENS1_21CollectiveEpilogueFwdINS6_IJS8_S8_S9_EEENS6_IJNS7_ILi1EEESH_SH_EEESB_SD_Li128ELb1ELb1ELb0ELb0EEENS1_19SingleTileSchedulerILb1ELb0ELb1ELi128EEEEEEEEEvNT_6ParamsE --------------------------
	.section	.nv.info._ZN7cutlass13device_kernelIN5flash19enable_sm80_to_sm89INS1_16FlashAttnFwdSm80INS1_25CollectiveMainloopFwdSm80ILi4ELi1ELb0EN4cute5tupleIJNS5_1CILi128EEENS7_ILi64EEES8_EEELi128ENS_6half_tEfNS_4arch4Sm80ELb0ELb0ELb0ELb1ELb1ELb0ELb1ELb0EEENS1_21CollectiveEpilogueFwdINS6_IJS8_S8_S9_EEENS6_IJNS7_ILi1EEESH_SH_EEESB_SD_Li128ELb1ELb1ELb0ELb0EEENS1_19SingleTileSchedulerILb1ELb0ELb1ELi128EEEEEEEEEvNT_6ParamsE,"",@"SHT_CUDA_INFO"
	.sectionflags	@""
	.align	4


	//----- nvinfo : EIATTR_CUDA_API_VERSION
	.align		4
        /*0000*/ 	.byte	0x04, 0x37
        /*0002*/ 	.short	(.L_564 - .L_563)
.L_563:
        /*0004*/ 	.word	0x00000082


	//----- nvinfo : EIATTR_KPARAM_INFO
	.align		4
.L_564:
        /*0008*/ 	.byte	0x04, 0x17
        /*000a*/ 	.short	(.L_566 - .L_565)
.L_565:
        /*000c*/ 	.word	0x00000000
        /*0010*/ 	.short	0x0000
        /*0012*/ 	.short	0x0000
        /*0014*/ 	.byte	0x00, 0xf0, 0x61, 0x10


	//----- nvinfo : EIATTR_SPARSE_MMA_MASK
	.align		4
.L_566:
        /*0018*/ 	.byte	0x03, 0x50
        /*001a*/ 	.short	0x0000


	//----- nvinfo : EIATTR_MAXREG_COUNT
	.align		4
        /*001c*/ 	.byte	0x03, 0x1b
        /*001e*/ 	.short	0x00ff


	//----- nvinfo : EIATTR_MERCURY_ISA_VERSION
	.align		4
        /*0020*/ 	.byte	0x03, 0x5f
        /*0022*/ 	.short	0x0101


	//----- nvinfo : EIATTR_EXIT_INSTR_OFFSETS
	.align		4
        /*0024*/ 	.byte	0x04, 0x1c
        /*0026*/ 	.short	(.L_568 - .L_567)


	//   ....[0]....
.L_567:
        /*0028*/ 	.word	0x00000010


	//----- nvinfo : EIATTR_MAX_THREADS
	.align		4
.L_568:
        /*002c*/ 	.byte	0x04, 0x05
        /*002e*/ 	.short	(.L_570 - .L_569)
.L_569:
        /*0030*/ 	.word	0x00000080
        /*0034*/ 	.word	0x00000001
        /*0038*/ 	.word	0x00000001


	//----- nvinfo : EIATTR_CBANK_PARAM_SIZE
	.align		4
.L_570:
        /*003c*/ 	.byte	0x03, 0x19
        /*003e*/ 	.short	0x0418


	//----- nvinfo : EIATTR_PARAM_CBANK
	.align		4
        /*0040*/ 	.byte	0x04, 0x0a
        /*0042*/ 	.short	(.L_572 - .L_571)
	.align		4
.L_571:
        /*0044*/ 	.word	index@(.nv.constant0._ZN7cutlass13device_kernelIN5flash19enable_sm80_to_sm89INS1_16FlashAttnFwdSm80INS1_25CollectiveMainloopFwdSm80ILi4ELi1ELb0EN4cute5tupleIJNS5_1CILi128EEENS7_ILi64EEES8_EEELi128ENS_6half_tEfNS_4arch4Sm80ELb0ELb0ELb0ELb1ELb1ELb0ELb1ELb0EEENS1_21CollectiveEpilogueFwdINS6_IJS8_S8_S9_EEENS6_IJNS7_ILi1EEESH_SH_EEESB_SD_Li128ELb1ELb1ELb0ELb0EEENS1_19SingleTileSchedulerILb1ELb0ELb1ELi128EEEEEEEEEvNT_6ParamsE)
        /*0048*/ 	.short	0x0210
        /*004a*/ 	.short	0x0418


	//----- nvinfo : EIATTR_SW_WAR
	.align		4
.L_572:
        /*004c*/ 	.byte	0x04, 0x36
        /*004e*/ 	.short	(.L_574 - .L_573)
.L_573:
        /*0050*/ 	.word	0x00000008
.L_574:


//--------------------- .nv.info._ZN7cutlass13device_kernelIN5flash19enable_sm80_to_sm89INS1_16FlashAttnFwdSm80INS1_25CollectiveMainloopFwdSm80ILi4ELi1ELb0EN4cute5tupleIJNS5_1CILi128EEENS7_ILi64EEES8_EEELi128ENS_6half_tEfNS_4arch4Sm80ELb0ELb0ELb0ELb1ELb1ELb1ELb1ELb0EEENS1_21CollectiveEpilogueFwdINS6_IJS8_S8_S9_EEENS6_IJNS7_ILi1EEESH_SH_EEESB_SD_Li128ELb1ELb1ELb0ELb0EEENS1_19SingleTileSchedulerILb1ELb0ELb1ELi128EEEEEEEEEvNT_6ParamsE --------------------------
	.section	.nv.info._ZN7cutlass13device_kernelIN5flash19enable_sm80_to_sm89INS1_16FlashAttnFwdSm80INS1_25CollectiveMainloopFwdSm80ILi4ELi1ELb0EN4cute5tupleIJNS5_1CILi128EEENS7_ILi64EEES8_EEELi128ENS_6half_tEfNS_4arch4Sm80ELb0ELb0ELb0ELb1ELb1ELb1ELb1ELb0EEENS1_21CollectiveEpilogueFwdINS6_IJS8_S8_S9_EEENS6_IJNS7_ILi1EEESH_SH_EEESB_SD_Li128ELb1ELb1ELb0ELb0EEENS1_19SingleTileSchedulerILb1ELb0ELb1ELi128EEEEEEEEEvNT_6ParamsE,"",@"SHT_CUDA_INFO"
	.sectionflags	@""
	.align	4


	//----- nvinfo : EIATTR_CUDA_API_VERSION
	.align		4
        /*0000*/ 	.byte	0x04, 0x37
        /*0002*/ 	.short	(.L_576 - .L_575)
.L_575:
        /*0004*/ 	.word	0x00000082


	//----- nvinfo : EIATTR_KPARAM_INFO
	.align		4
.L_576:
        /*0008*/ 	.byte	0x04, 0x17
        /*000a*/ 	.short	(.L_578 - .L_577)
.L_577:
        /*000c*/ 	.word	0x00000000
        /*0010*/ 	.short	0x0000
        /*0012*/ 	.short	0x0000
        /*0014*/ 	.byte	0x00, 0xf0, 0x61, 0x10


	//----- nvinfo : EIATTR_SPARSE_MMA_MASK
	.align		4
.L_578:
        /*0018*/ 	.byte	0x03, 0x50
        /*001a*/ 	.short	0x0000


	//----- nvinfo : EIATTR_MAXREG_COUNT
	.align		4
        /*001c*/ 	.byte	0x03, 0x1b
        /*001e*/ 	.short	0x00ff


	//----- nvinfo : EIATTR_MERCURY_ISA_VERSION
	.align		4
        /*0020*/ 	.byte	0x03, 0x5f
        /*0022*/ 	.short	0x0101


	//----- nvinfo : EIATTR_EXIT_INSTR_OFFSETS
	.align		4
        /*0024*/ 	.byte	0x04, 0x1c
        /*0026*/ 	.short	(.L_580 - .L_579)


	//   ....[0]....
.L_579:
        /*0028*/ 	.word	0x00000010


	//----- nvinfo : EIATTR_MAX_THREADS
	.align		4
.L_580:
        /*002c*/ 	.byte	0x04, 0x05
        /*002e*/ 	.short	(.L_582 - .L_581)
.L_581:
        /*0030*/ 	.word	0x00000080
        /*0034*/ 	.word	0x00000001
        /*0038*/ 	.word	0x00000001


	//----- nvinfo : EIATTR_CBANK_PARAM_SIZE
	.align		4
.L_582:
        /*003c*/ 	.byte	0x03, 0x19
        /*003e*/ 	.short	0x0418


	//----- nvinfo : EIATTR_PARAM_CBANK
	.align		4
        /*0040*/ 	.byte	0x04, 0x0a
        /*0042*/ 	.short	(.L_584 - .L_583)
	.align		4
.L_583:
        /*0044*/ 	.word	index@(.nv.constant0._ZN7cutlass13device_kernelIN5flash19enable_sm80_to_sm89INS1_16FlashAttnFwdSm80INS1_25CollectiveMainloopFwdSm80ILi4ELi1ELb0EN4cute5tupleIJNS5_1CILi128EEENS7_ILi64EEES8_EEELi128ENS_6half_tEfNS_4arch4Sm80ELb0ELb0ELb0ELb1ELb1ELb1ELb1ELb0EEENS1_21CollectiveEpilogueFwdINS6_IJS8_S8_S9_EEENS6_IJNS7_ILi1EEESH_SH_EEESB_SD_Li128ELb1ELb1ELb0ELb0EEENS1_19SingleTileSchedulerILb1ELb0ELb1ELi128EEEEEEEEEvNT_6ParamsE)
        /*0048*/ 	.short	0x0210
        /*004a*/ 	.short	0x0418


	//----- nvinfo : EIATTR_SW_WAR
	.align		4
.L_584:
        /*004c*/ 	.byte	0x04, 0x36
        /*004e*/ 	.short	(.L_586 - .L_585)
.L_585:
        /*0050*/ 	.word	0x00000008
.L_586:


//--------------------- .nv.info._ZN7cutlass13device_kernelIN5flash19enable_sm80_to_sm89INS1_16FlashAttnFwdSm80INS1_25CollectiveMainloopFwdSm80ILi4ELi1ELb0EN4cute5tupleIJNS5_1CILi128EEENS7_ILi48EEES8_EEELi128ENS_6half_tEfNS_4arch4Sm80ELb0ELb1ELb0ELb0ELb1ELb0ELb1ELb0EEENS1_21CollectiveEpilogueFwdINS6_IJS8_S8_S9_EEENS6_IJNS7_ILi1EEESH_SH_EEESB_SD_Li128ELb0ELb1ELb0ELb0EEENS1_19SingleTileSchedulerILb0ELb0ELb1ELi128EEEEEEEEEvNT_6ParamsE --------------------------
	.section	.nv.info._ZN7cutlass13device_kernelIN5flash19enable_sm80_to_sm89INS1_16FlashAttnFwdSm80INS1_25CollectiveMainloopFwdSm80ILi4ELi1ELb0EN4cute5tupleIJNS5_1CILi128EEENS7_ILi48EEES8_EEELi128ENS_6half_tEfNS_4arch4Sm80ELb0ELb1ELb0ELb0ELb1ELb0ELb1ELb0EEENS1_21CollectiveEpilogueFwdINS6_IJS8_S8_S9_EEENS6_IJNS7_ILi1EEESH_SH_EEESB_SD_Li128ELb0ELb1ELb0ELb0EEENS1_19SingleTileSchedulerILb0ELb0ELb1ELi128EEEEEEEEEvNT_6ParamsE,"",@"SHT_CUDA_INFO"
	.sectionflags	@""
	.align	4


	//----- nvinfo : EIATTR_CUDA_API_VERSION
	.align		4
        /*0000*/ 	.byte	0x04, 0x37
        /*0002*/ 	.short	(.L_588 - .L_587)
.L_587:
        /*0004*/ 	.word	0x00000082


	//----- nvinfo : EIATTR_KPARAM_INFO
	.align		4
.L_588:
        /*0008*/ 	.byte	0x04, 0x17
        /*000a*/ 	.short	(.L_590 - .L_589)
.L_589:
        /*000c*/ 	.word	0x00000000
        /*0010*/ 	.short	0x0000
        /*0012*/ 	.short	0x0000
        /*0014*/ 	.byte	0x00, 0xf0, 0x61, 0x10


	//----- nvinfo : EIATTR_SPARSE_MMA_MASK
	.align		4
.L_590:
        /*0018*/ 	.byte	0x03, 0x50
        /*001a*/ 	.short	0x0000


	//----- nvinfo : EIATTR_MAXREG_COUNT
	.align		4
        /*001c*/ 	.byte	0x03, 0x1b
        /*001e*/ 	.short	0x00ff


	//----- nvinfo : EIATTR_MERCURY_ISA_VERSION
	.align		4
        /*0020*/ 	.byte	0x03, 0x5f
        /*0022*/ 	.short	0x0101


	//----- nvinfo : EIATTR_EXIT_INSTR_OFFSETS
	.align		4
        /*0024*/ 	.byte	0x04, 0x1c
        /*0026*/ 	.short	(.L_592 - .L_591)


	//   ....[0]....
.L_591:
        /*0028*/ 	.word	0x00000010


	//----- nvinfo : EIATTR_MAX_THREADS
	.align		4
.L_592:
        /*002c*/ 	.byte	0x04, 0x05
        /*002e*/ 	.short	(.L_594 - .L_593)
.L_593:
        /*0030*/ 	.word	0x00000080
        /*0034*/ 	.word	0x00000001
        /*0038*/ 	.word	0x00000001


	//----- nvinfo : EIATTR_CBANK_PARAM_SIZE
	.align		4
.L_594:
        /*003c*/ 	.byte	0x03, 0x19
        /*003e*/ 	.short	0x0418


	//----- nvinfo : EIATTR_PARAM_CBANK
	.align		4
        /*0040*/ 	.byte	0x04, 0x0a
        /*0042*/ 	.short	(.L_596 - .L_595)
	.align		4
.L_595:
        /*0044*/ 	.word	index@(.nv.constant0._ZN7cutlass13device_kernelIN5flash19enable_sm80_to_sm89INS1_16FlashAttnFwdSm80INS1_25CollectiveMainloopFwdSm80ILi4ELi1ELb0EN4cute5tupleIJNS5_1CILi128EEENS7_ILi48EEES8_EEELi128ENS_6half_tEfNS_4arch4Sm80ELb0ELb1ELb0ELb0ELb1ELb0ELb1ELb0EEENS1_21CollectiveEpilogueFwdINS6_IJS8_S8_S9_EEENS6_IJNS7_ILi1EEESH_SH_EEESB_SD_Li128ELb0ELb1ELb0ELb0EEENS1_19SingleTileSchedulerILb0ELb0ELb1ELi128EEEEEEEEEvNT_6ParamsE)
        /*0048*/ 	.short	0x0210
        /*004a*/ 	.short	0x0418


	//----- nvinfo : EIATTR_SW_WAR
	.align		4
.L_596:
        /*004c*/ 	.byte	0x04, 0x36
        /*004e*/ 	.short	(.L_598 - .L_597)
.L_597:
        /*0050*/ 	.word	0x00000008
.L_598:


//--------------------- .nv.info._ZN7cutlass13device_kernelIN5flash19enable_sm80_to_sm89INS1_16FlashAttnFwdSm80INS1_25CollectiveMainloopFwdSm80ILi4ELi1ELb0EN4cute5tupleIJNS5_1CILi128EEENS7_ILi48EEES8_EEELi128ENS_6half_tEfNS_4arch4Sm80ELb0ELb1ELb0ELb1ELb1ELb0ELb1ELb0EEENS1_21CollectiveEpilogueFwdINS6_IJS8_S8_S9_EEENS6_IJNS7_ILi1EEESH_SH_EEESB_SD_Li128ELb1ELb1ELb0ELb0EEENS1_19SingleTileSchedulerILb1ELb0ELb1ELi128EEEEEEEEEvNT_6ParamsE --------------------------
	.section	.nv.info._ZN7cutlass13device_kernelIN5flash19enable_sm80_to_sm89INS1_16FlashAttnFwdSm80INS1_25CollectiveMainloopFwdSm80ILi4ELi1ELb0EN4cute5tupleIJNS5_1CILi128EEENS7_ILi48EEES8_EEELi128ENS_6half_tEfNS_4arch4Sm80ELb0ELb1ELb0ELb1ELb1ELb0ELb1ELb0EEENS1_21CollectiveEpilogueFwdINS6_IJS8_S8_S9_EEENS6_IJNS7_ILi1EEESH_SH_EEESB_SD_Li128ELb1ELb1ELb0ELb0EEENS1_19SingleTileSchedulerILb1ELb0ELb1ELi128EEEEEEEEEvNT_6ParamsE,"",@"SHT_CUDA_INFO"
	.sectionflags	@""
	.align	4


	//----- nvinfo : EIATTR_CUDA_API_VERSION
	.align		4
        /*0000*/ 	.byte	0x04, 0x37
        /*0002*/ 	.short	(.L_600 - .L_599)
.L_599:
        /*0004*/ 	.word	0x00000082


	//----- nvinfo : EIATTR_KPARAM_INFO
	.align		4
.L_600:
        /*0008*/ 	.byte	0x04, 0x17
        /*000a*/ 	.short	(.L_602 - .L_601)
.L_601:
        /*000c*/ 	.word	0x00000000
        /*0010*/ 	.short	0x0000
        /*0012*/ 	.short	0x0000
        /*0014*/ 	.byte	0x00, 0xf0, 0x61, 0x10


	//----- nvinfo : EIATTR_SPARSE_MMA_MASK
	.align		4
.L_602:
        /*0018*/ 	.byte	0x03, 0x50
        /*001a*/ 	.short	0x0000


	//----- nvinfo : EIATTR_MAXREG_COUNT
	.align		4
        /*001c*/ 	.byte	0x03, 0x1b
        /*001e*/ 	.short	0x00ff


	//----- nvinfo : EIATTR_MERCURY_ISA_VERSION
	.align		4
        /*0020*/ 	.byte	0x03, 0x5f
        /*0022*/ 	.short	0x0101


	//----- nvinfo : EIATTR_EXIT_INSTR_OFFSETS
	.align		4
        /*0024*/ 	.byte	0x04, 0x1c
        /*0026*/ 	.short	(.L_604 - .L_603)


	//   ....[0]....
.L_603:
        /*0028*/ 	.word	0x00000010


	//----- nvinfo : EIATTR_MAX_THREADS
	.align		4
.L_604:
        /*002c*/ 	.byte	0x04, 0x05
        /*002e*/ 	.short	(.L_606 - .L_605)
.L_605:
        /*0030*/ 	.word	0x00000080
        /*0034*/ 	.word	0x00000001
        /*0038*/ 	.word	0x00000001


	//----- nvinfo : EIATTR_CBANK_PARAM_SIZE
	.align		4
.L_606:
        /*003c*/ 	.byte	0x03, 0x19
        /*003e*/ 	.short	0x0418


	//----- nvinfo : EIATTR_PARAM_CBANK
	.align		4
        /*0040*/ 	.byte	0x04, 0x0a
        /*0042*/ 	.short	(.L_608 - .L_607)
	.align		4
.L_607:
        /*0044*/ 	.word	index@(.nv.constant0._ZN7cutlass13device_kernelIN5flash19enable_sm80_to_sm89INS1_16FlashAttnFwdSm80INS1_25CollectiveMainloopFwdSm80ILi4ELi1ELb0EN4cute5tupleIJNS5_1CILi128EEENS7_ILi48EEES8_EEELi128ENS_6half_tEfNS_4arch4Sm80ELb0ELb1ELb0ELb1ELb1ELb0ELb1ELb0EEENS1_21CollectiveEpilogueFwdINS6_IJS8_S8_S9_EEENS6_IJNS7_ILi1EEESH_SH_EEESB_SD_Li128ELb1ELb1ELb0ELb0EEENS1_19SingleTileSchedulerILb1ELb0ELb1ELi128EEEEEEEEEvNT_6ParamsE)
        /*0048*/ 	.short	0x0210
        /*004a*/ 	.short	0x0418


	//----- nvinfo : EIATTR_SW_WAR
	.align		4
.L_608:
        /*004c*/ 	.byte	0x04, 0x36
        /*004e*/ 	.short	(.L_610 - .L_609)
.L_609:
        /*0050*/ 	.word	0x00000008
.L_610:


//--------------------- .nv.info._ZN7cutlass13device_kernelIN5flash19enable_sm80_to_sm89INS1_16FlashAttnFwdSm80INS1_25CollectiveMainloopFwdSm80ILi4ELi1ELb0EN4cute5tupleIJNS5_1CILi128EEENS7_ILi48EEES8_EEELi128ENS_6half_tEfNS_4arch4Sm80ELb0ELb1ELb0ELb1ELb1ELb1ELb1ELb0EEENS1_21CollectiveEpilogueFwdINS6_IJS8_S8_S9_EEENS6_IJNS7_ILi1EEESH_SH_EEESB_SD_Li128ELb1ELb1ELb0ELb0EEENS1_19SingleTileSchedulerILb1ELb0ELb1ELi128EEEEEEEEEvNT_6ParamsE --------------------------
	.section	.nv.info._ZN7cutlass13device_kernelIN5flash19enable_sm80_to_sm89INS1_16FlashAttnFwdSm80INS1_25CollectiveMainloopFwdSm80ILi4ELi1ELb0EN4cute5tupleIJNS5_1CILi128EEENS7_ILi48EEES8_EEELi128ENS_6half_tEfNS_4arch4Sm80ELb0ELb1ELb0ELb1ELb1ELb1ELb1ELb0EEENS1_21CollectiveEpilogueFwdINS6_IJS8_S8_S9_EEENS6_IJNS7_ILi1EEESH_SH_EEESB_SD_Li128ELb1ELb1ELb0ELb0EEENS1_19SingleTileSchedulerILb1ELb0ELb1ELi128EEEEEEEEEvNT_6ParamsE,"",@"SHT_CUDA_INFO"
	.sectionflags	@""
	.align	4


	//----- nvinfo : EIATTR_CUDA_API_VERSION
	.align		4
        /*0000*/ 	.byte	0x04, 0x37
        /*0002*/ 	.short	(.L_612 - .L_611)
.L_611:
        /*0004*/ 	.word	0x00000082


	//----- nvinfo : EIATTR_KPARAM_INFO
	.align		4
.L_612:
        /*0008*/ 	.byte	0x04, 0x17
        /*000a*/ 	.short	(.L_614 - .L_613)
.L_613:
        /*000c*/ 	.word	0x00000000
        /*0010*/ 	.short	0x0000
        /*0012*/ 	.short	0x0000
        /*0014*/ 	.byte	0x00, 0xf0, 0x61, 0x10


	//----- nvinfo : EIATTR_SPARSE_MMA_MASK
	.align		4
.L_614:
        /*0018*/ 	.byte	0x03, 0x50
        /*001a*/ 	.short	0x0000


	//----- nvinfo : EIATTR_MAXREG_COUNT
	.align		4
        /*001c*/ 	.byte	0x03, 0x1b
        /*001e*/ 	.short	0x00ff


	//----- nvinfo : EIATTR_MERCURY_ISA_VERSION
	.align		4
        /*0020*/ 	.byte	0x03, 0x5f
        /*0022*/ 	.short	0x0101


	//----- nvinfo : EIATTR_EXIT_INSTR_OFFSETS
	.align		4
        /*0024*/ 	.byte	0x04, 0x1c
        /*0026*/ 	.short	(.L_616 - .L_615)


	//   ....[0]....
.L_615:
        /*0028*/ 	.word	0x00000010


	//----- nvinfo : EIATTR_MAX_THREADS
	.align		4
.L_616:
        /*002c*/ 	.byte	0x04, 0x05
        /*002e*/ 	.short	(.L_618 - .L_617)
.L_617:
        /*0030*/ 	.word	0x00000080
        /*0034*/ 	.word	0x00000001
        /*0038*/ 	.word	0x00000001


	//----- nvinfo : EIATTR_CBANK_PARAM_SIZE
	.align		4
.L_618:
        /*003c*/ 	.byte	0x03, 0x19
        /*003e*/ 	.short	0x0418


	//----- nvinfo : EIATTR_PARAM_CBANK
	.align		4
        /*0040*/ 	.byte	0x04, 0x0a
        /*0042*/ 	.short	(.L_620 - .L_619)
	.align		4
.L_619:
        /*0044*/ 	.word	index@(.nv.constant0._ZN7cutlass13device_kernelIN5flash19enable_sm80_to_sm89INS1_16FlashAttnFwdSm80INS1_25CollectiveMainloopFwdSm80ILi4ELi1ELb0EN4cute5tupleIJNS5_1CILi128EEENS7_ILi48EEES8_EEELi128ENS_6half_tEfNS_4arch4Sm80ELb0ELb1ELb0ELb1ELb1ELb1ELb1ELb0EEENS1_21CollectiveEpilogueFwdINS6_IJS8_S8_S9_EEENS6_IJNS7_ILi1EEESH_SH_EEESB_SD_Li128ELb1ELb1ELb0ELb0EEENS1_19SingleTileSchedulerILb1ELb0ELb1ELi128EEEEEEEEEvNT_6ParamsE)
        /*0048*/ 	.short	0x0210
        /*004a*/ 	.short	0x0418


	//----- nvinfo : EIATTR_SW_WAR
	.align		4
.L_620:
        /*004c*/ 	.byte	0x04, 0x36
        /*004e*/ 	.short	(.L_622 - .L_621)
.L_621:
        /*0050*/ 	.word	0x00000008
.L_622:


//--------------------- .nv.info._ZN7cutlass13device_kernelIN5flash19enable_sm80_to_sm89INS1_16FlashAttnFwdSm80INS1_25CollectiveMainloopFwdSm80ILi4ELi1ELb0EN4cute5tupleIJNS5_1CILi128EEENS7_ILi64EEES8_EEELi128ENS_6half_tEfNS_4arch4Sm80ELb1ELb0ELb0ELb0ELb1ELb0ELb1ELb0EEENS1_21CollectiveEpilogueFwdINS6_IJS8_S8_S9_EEENS6_IJNS7_ILi1EEESH_SH_EEESB_SD_Li128ELb0ELb1ELb0ELb0EEENS1_30DynamicPersistentTileSchedulerILi128ELi128ELb0ELb1ELb0EEEEEEEEEvNT_6ParamsE --------------------------
	.section	.nv.info._ZN7cutlass13device_kernelIN5flash19enable_sm80_to_sm89INS1_16FlashAttnFwdSm80INS1_25CollectiveMainloopFwdSm80ILi4ELi1ELb0EN4cute5tupleIJNS5_1CILi128EEENS7_ILi64EEES8_EEELi128ENS_6half_tEfNS_4arch4Sm80ELb1ELb0ELb0ELb0ELb1ELb0ELb1ELb0EEENS1_21CollectiveEpilogueFwdINS6_IJS8_S8_S9_EEENS6_IJNS7_ILi1EEESH_SH_EEESB_SD_Li128ELb0ELb1ELb0ELb0EEENS1_30DynamicPersistentTileSchedulerILi128ELi128ELb0ELb1ELb0EEEEEEEEEvNT_6ParamsE,"",@"SHT_CUDA_INFO"
	.sectionflags	@""
	.align	4


	//----- nvinfo : EIATTR_CUDA_API_VERSION
	.align		4
        /*0000*/ 	.byte	0x04, 0x37
        /*0002*/ 	.short	(.L_624 - .L_623)
.L_623:
        /*0004*/ 	.word	0x00000082


	//----- nvinfo : EIATTR_KPARAM_INFO
	.align		4
.L_624:
        /*0008*/ 	.byte	0x04, 0x17
        /*000a*/ 	.short	(.L_626 - .L_625)
.L_625:
        /*000c*/ 	.word	0x00000000
        /*0010*/ 	.short	0x0000
        /*0012*/ 	.short	0x0000
        /*0014*/ 	.byte	0x00, 0xf0, 0xa1, 0x10


	//----- nvinfo : EIATTR_SPARSE_MMA_MASK
	.align		4
.L_626:
        /*0018*/ 	.byte	0x03, 0x50
        /*001a*/ 	.short	0x0000


	//----- nvinfo : EIATTR_MAXREG_COUNT
	.align		4
        /*001c*/ 	.byte	0x03, 0x1b
        /*001e*/ 	.short	0x00ff


	//----- nvinfo : EIATTR_MERCURY_ISA_VERSION
	.align		4
        /*0020*/ 	.byte	0x03, 0x5f
        /*0022*/ 	.short	0x0101


	//----- nvinfo : EIATTR_EXIT_INSTR_OFFSETS
	.align		4
        /*0024*/ 	.byte	0x04, 0x1c
        /*0026*/ 	.short	(.L_628 - .L_627)


	//   ....[0]....
.L_627:
        /*0028*/ 	.word	0x00000010


	//----- nvinfo : EIATTR_MAX_THREADS
	.align		4
.L_628:
        /*002c*/ 	.byte	0x04, 0x05
        /*002e*/ 	.short	(.L_630 - .L_629)
.L_629:
        /*0030*/ 	.word	0x00000080
        /*0034*/ 	.word	0x00000001
        /*0038*/ 	.word	0x00000001


	//----- nvinfo : EIATTR_CBANK_PARAM_SIZE
	.align		4
.L_630:
        /*003c*/ 	.byte	0x03, 0x19
        /*003e*/ 	.short	0x0428


	//----- nvinfo : EIATTR_PARAM_CBANK
	.align		4
        /*0040*/ 	.byte	0x04, 0x0a
        /*0042*/ 	.short	(.L_632 - .L_631)
	.align		4
.L_631:
        /*0044*/ 	.word	index@(.nv.constant0._ZN7cutlass13device_kernelIN5flash19enable_sm80_to_sm89INS1_16FlashAttnFwdSm80INS1_25CollectiveMainloopFwdSm80ILi4ELi1ELb0EN4cute5tupleIJNS5_1CILi128EEENS7_ILi64EEES8_EEELi128ENS_6half_tEfNS_4arch4Sm80ELb1ELb0ELb0ELb0ELb1ELb0ELb1ELb0EEENS1_21CollectiveEpilogueFwdINS6_IJS8_S8_S9_EEENS6_IJNS7_ILi1EEESH_SH_EEESB_SD_Li128ELb0ELb1ELb0ELb0EEENS1_30DynamicPersistentTileSchedulerILi128ELi128ELb0ELb1ELb0EEEEEEEEEvNT_6ParamsE)
        /*0048*/ 	.short	0x0210
        /*004a*/ 	.short	0x0428


	//----- nvinfo : EIATTR_SW_WAR
	.align		4
.L_632:
        /*004c*/ 	.byte	0x04, 0x36
        /*004e*/ 	.short	(.L_634 - .L_633)
.L_633:
        /*0050*/ 	.word	0x00000008
.L_634:


//--------------------- .nv.info._ZN7cutlass13device_kernelIN5flash19enable_sm80_to_sm89INS1_16FlashAttnFwdSm80INS1_25CollectiveMainloopFwdSm80ILi4ELi1ELb0EN4cute5tupleIJNS5_1CILi128EEENS7_ILi64EEES8_EEELi128ENS_6half_tEfNS_4arch4Sm80ELb1ELb0ELb0ELb1ELb1ELb0ELb1ELb0EEENS1_21CollectiveEpilogueFwdINS6_IJS8_S8_S9_EEENS6_IJNS7_ILi1EEESH_SH_EEESB_SD_Li128ELb1ELb1ELb0ELb0EEENS1_19SingleTileSchedulerILb1ELb0ELb1ELi128EEEEEEEEEvNT_6ParamsE --------------------------
	.section	.nv.info._ZN7cutlass13device_kernelIN5flash19enable_sm80_to_sm89INS1_16FlashAttnFwdSm80INS1_25CollectiveMainloopFwdSm80ILi4ELi1ELb0EN4cute5tupleIJNS5_1CILi128EEENS7_ILi64EEES8_EEELi128ENS_6half_tEfNS_4arch4Sm80ELb1ELb0ELb0ELb1ELb1ELb0ELb1ELb0EEENS1_21CollectiveEpilogueFwdINS6_IJS8_S8_S9_EEENS6_IJNS7_ILi1EEESH_SH_EEESB_SD_Li128ELb1ELb1ELb0ELb0EEENS1_19SingleTileSchedulerILb1ELb0ELb1ELi128EEEEEEEEEvNT_6ParamsE,"",@"SHT_CUDA_INFO"
	.sectionflags	@""
	.align	4


	//----- nvinfo : EIATTR_CUDA_API_VERSION
	.align		4
        /*0000*/ 	.byte	0x04, 0x37
        /*0002*/ 	.short	(.L_636 - .L_635)
.L_635:
        /*0004*/ 	.word	0x00000082


	//----- nvinfo : EIATTR_KPARAM_INFO
	.align		4
.L_636:
        /*0008*/ 	.byte	0x04, 0x17
        /*000a*/ 	.short	(.L_638 - .L_637)
.L_637:
        /*000c*/ 	.word	0x00000000
        /*0010*/ 	.short	0x0000
        /*0012*/ 	.short	0x0000
        /*0014*/ 	.byte	0x00, 0xf0, 0x61, 0x10


	//----- nvinfo : EIATTR_SPARSE_MMA_MASK
	.align		4
.L_638:
        /*0018*/ 	.byte	0x03, 0x50
        /*001a*/ 	.short	0x0000


	//----- nvinfo : EIATTR_MAXREG_COUNT
	.align		4
        /*001c*/ 	.byte	0x03, 0x1b
        /*001e*/ 	.short	0x00ff


	//----- nvinfo : EIATTR_MERCURY_ISA_VERSION
	.align		4
        /*0020*/ 	.byte	0x03, 0x5f
        /*0022*/ 	.short	0x0101


	//----- nvinfo : EIATTR_EXIT_INSTR_OFFSETS
	.align		4
        /*0024*/ 	.byte	0x04, 0x1c
        /*0026*/ 	.short	(.L_640 - .L_639)


	//   ....[0]....
.L_639:
        /*0028*/ 	.word	0x00000010


	//----- nvinfo : EIATTR_MAX_THREADS
	.align		4
.L_640:
        /*002c*/ 	.byte	0x04, 0x05
        /*002e*/ 	.short	(.L_642 - .L_641)
.L_641:
        /*0030*/ 	.word	0x00000080
        /*0034*/ 	.word	0x00000001
        /*0038*/ 	.word	0x00000001


	//----- nvinfo : EIATTR_CBANK_PARAM_SIZE
	.align		4
.L_642:
        /*003c*/ 	.byte	0x03, 0x19
        /*003e*/ 	.short	0x0418


	//----- nvinfo : EIATTR_PARAM_CBANK
	.align		4
        /*0040*/ 	.byte	0x04, 0x0a
        /*0042*/ 	.short	(.L_644 - .L_643)
	.align		4
.L_643:
        /*0044*/ 	.word	index@(.nv.constant0._ZN7cutlass13device_kernelIN5flash19enable_sm80_to_sm89INS1_16FlashAttnFwdSm80INS1_25CollectiveMainloopFwdSm80ILi4ELi1ELb0EN4cute5tupleIJNS5_1CILi128EEENS7_ILi64EEES8_EEELi128ENS_6half_tEfNS_4arch4Sm80ELb1ELb0ELb0ELb1ELb1ELb0ELb1ELb0EEENS1_21CollectiveEpilogueFwdINS6_IJS8_S8_S9_EEENS6_IJNS7_ILi1EEESH_SH_EEESB_SD_Li128ELb1ELb1ELb0ELb0EEENS1_19SingleTileSchedulerILb1ELb0ELb1ELi128EEEEEEEEEvNT_6ParamsE)
        /*0048*/ 	.short	0x0210
        /*004a*/ 	.short	0x0418


	//----- nvinfo : EIATTR_SW_WAR
	.align		4
.L_644:
        /*004c*/ 	.byte	0x04, 0x36
        /*004e*/ 	.short	(.L_646 - .L_645)
.L_645:
        /*0050*/ 	.word	0x00000008
.L_646:


//--------------------- .nv.info._ZN7cutlass13device_kernelIN5flash19enable_sm80_to_sm89INS1_16FlashAttnFwdSm80INS1_25CollectiveMainloopFwdSm80ILi4ELi1ELb0EN4cute5tupleIJNS5_1CILi128EEENS7_ILi64EEES8_EEELi128ENS_6half_tEfNS_4arch4Sm80ELb1ELb0ELb0ELb1ELb1ELb1ELb1ELb0EEENS1_21CollectiveEpilogueFwdINS6_IJS8_S8_S9_EEENS6_IJNS7_ILi1EEESH_SH_EEESB_SD_Li128ELb1ELb1ELb0ELb0EEENS1_19SingleTileSchedulerILb1ELb0ELb1ELi128EEEEEEEEEvNT_6ParamsE --------------------------
	.section	.nv.info._ZN7cutlass13device_kernelIN5flash19enable_sm80_to_sm89INS1_16FlashAttnFwdSm80INS1_25CollectiveMainloopFwdSm80ILi4ELi1ELb0EN4cute5tupleIJNS5_1CILi128EEENS7_ILi64EEES8_EEELi128ENS_6half_tEfNS_4arch4Sm80ELb1ELb0ELb0ELb1ELb1ELb1ELb1ELb0EEENS1_21CollectiveEpilogueFwdINS6_IJS8_S8_S9_EEENS6_IJNS7_ILi1EEESH_SH_EEESB_SD_Li128ELb1ELb1ELb0ELb0EEENS1_19SingleTileSchedulerILb1ELb0ELb1ELi128EEEEEEEEEvNT_6ParamsE,"",@"SHT_CUDA_INFO"
	.sectionflags	@""
	.align	4


	//----- nvinfo : EIATTR_CUDA_API_VERSION
	.align		4
        /*0000*/ 	.byte	0x04, 0x37
        /*0002*/ 	.short	(.L_648 - .L_647)
.L_647:
        /*0004*/ 	.word	0x00000082


	//----- nvinfo : EIATTR_KPARAM_INFO
	.align		4
.L_648:
        /*0008*/ 	.byte	0x04, 0x17
        /*000a*/ 	.short	(.L_650 - .L_649)
.L_649:
        /*000c*/ 	.word	0x00000000
        /*0010*/ 	.short	0x0000
        /*0012*/ 	.short	0x0000
        /*0014*/ 	.byte	0x00, 0xf0, 0x61, 0x10


	//----- nvinfo : EIATTR_SPARSE_MMA_MASK
	.align		4
.L_650:
        /*0018*/ 	.byte	0x03, 0x50
        /*001a*/ 	.short	0x0000


	//----- nvinfo : EIATTR_MAXREG_COUNT
	.align		4
        /*001c*/ 	.byte	0x03, 0x1b
        /*001e*/ 	.short	0x00ff


	//----- nvinfo : EIATTR_MERCURY_ISA_VERSION
	.align		4
        /*0020*/ 	.byte	0x03, 0x5f
        /*0022*/ 	.short	0x0101


	//----- nvinfo : EIATTR_EXIT_INSTR_OFFSETS
	.align		4
        /*0024*/ 	.byte	0x04, 0x1c
        /*0026*/ 	.short	(.L_652 - .L_651)


	//   ....[0]....
.L_651:
        /*0028*/ 	.word	0x00000010


	//----- nvinfo : EIATTR_MAX_THREADS
	.align		4
.L_652:
        /*002c*/ 	.byte	0x04, 0x05
        /*002e*/ 	.short	(.L_654 - .L_653)
.L_653:
        /*0030*/ 	.word	0x00000080
        /*0034*/ 	.word	0x00000001
        /*0038*/ 	.word	0x00000001


	//----- nvinfo : EIATTR_CBANK_PARAM_SIZE
	.align		4
.L_654:
        /*003c*/ 	.byte	0x03, 0x19
        /*003e*/ 	.short	0x0418


	//----- nvinfo : EIATTR_PARAM_CBANK
	.align		4
        /*0040*/ 	.byte	0x04, 0x0a
        /*0042*/ 	.short	(.L_656 - .L_655)
	.align		4
.L_655:
        /*0044*/ 	.word	index@(.nv.constant0._ZN7cutlass13device_kernelIN5flash19enable_sm80_to_sm89INS1_16FlashAttnFwdSm80INS1_25CollectiveMainloopFwdSm80ILi4ELi1ELb0EN4cute5tupleIJNS5_1CILi128EEENS7_ILi64EEES8_EEELi128ENS_6half_tEfNS_4arch4Sm80ELb1ELb0ELb0ELb1ELb1ELb1ELb1ELb0EEENS1_21CollectiveEpilogueFwdINS6_IJS8_S8_S9_EEENS6_IJNS7_ILi1EEESH_SH_EEESB_SD_Li128ELb1ELb1ELb0ELb0EEENS1_19SingleTileSchedulerILb1ELb0ELb1ELi128EEEEEEEEEvNT_6ParamsE)
        /*0048*/ 	.short	0x0210
        /*004a*/ 	.short	0x0418


	//----- nvinfo : EIATTR_SW_WAR
	.align		4
.L_656:
        /*004c*/ 	.byte	0x04, 0x36
        /*004e*/ 	.short	(.L_658 - .L_657)
.L_657:
        /*0050*/ 	.word	0x00000008
.L_658:


//--------------------- .nv.callgraph             --------------------------
	.section	.nv.callgraph,"",@"SHT_CUDA_CALLGRAPH"
	.align	4
	.sectionentsize	8
	.align		4
        /*0000*/ 	.word	0x00000000
	.align		4
        /*0004*/ 	.word	0xffffffff
	.align		4
        /*0008*/ 	.word	0x00000000
	.align		4
        /*000c*/ 	.word	0xfffffffe
	.align		4
        /*0010*/ 	.word	0x00000000
	.align		4
        /*0014*/ 	.word	0xfffffffd
	.align		4
        /*0018*/ 	.word	0x00000000
	.align		4
        /*001c*/ 	.word	0xfffffffc


//--------------------- .nv.constant4             --------------------------
	.section	.nv.constant4,"a",@progbits
	.align	8
	.align		8
.nv.constant4:
        /*0000*/ 	.dword	_ZN83_INTERNAL_44eea984_47_flash_fwd_hdim128_fp16_paged_softcapall_sm80_cu_49158569_34874cuda3std3__45__cpo5beginE
	.align		8
        /*0008*/ 	.dword	_ZN83_INTERNAL_44eea984_47_flash_fwd_hdim128_fp16_paged_softcapall_sm80_cu_49158569_34874cuda3std3__45__cpo3endE
	.align		8
        /*0010*/ 	.dword	_ZN83_INTERNAL_44eea984_47_flash_fwd_hdim128_fp16_paged_softcapall_sm80_cu_49158569_34874cuda3std3__45__cpo6cbeginE
	.align		8
        /*0018*/ 	.dword	_ZN83_INTERNAL_44eea984_47_flash_fwd_hdim128_fp16_paged_softcapall_sm80_cu_49158569_34874cuda3std3__45__cpo4cendE
	.align		8
        /*0020*/ 	.dword	_ZN83_INTERNAL_44eea984_47_flash_fwd_hdim128_fp16_paged_softcapall_sm80_cu_49158569_34874cuda3std3__485_GLOBAL__N__44eea984_47_flash_fwd_hdim128_fp16_paged_softcapall_sm80_cu_49158569_34876ignoreE
	.align		8
        /*0028*/ 	.dword	_ZN83_INTERNAL_44eea984_47_flash_fwd_hdim128_fp16_paged_softcapall_sm80_cu_49158569_34874cuda3std3__419piecewise_constructE
	.align		8
        /*0030*/ 	.dword	_ZN83_INTERNAL_44eea984_47_flash_fwd_hdim128_fp16_paged_softcapall_sm80_cu_49158569_34874cuda3std3__48in_placeE
	.align		8
        /*0038*/ 	.dword	_ZN83_INTERNAL_44eea984_47_flash_fwd_hdim128_fp16_paged_softcapall_sm80_cu_49158569_34874cuda3std6ranges3__45__cpo4swapE
	.align		8
        /*0040*/ 	.dword	_ZN83_INTERNAL_44eea984_47_flash_fwd_hdim128_fp16_paged_softcapall_sm80_cu_49158569_34874cuda3std6ranges3__45__cpo9iter_moveE
	.align		8
        /*0048*/ 	.dword	_ZN83_INTERNAL_44eea984_47_flash_fwd_hdim128_fp16_paged_softcapall_sm80_cu_49158569_34874cute7productE
	.align		8
        /*0050*/ 	.dword	_ZN83_INTERNAL_44eea984_47_flash_fwd_hdim128_fp16_paged_softcapall_sm80_cu_49158569_34874cute1_E


//--------------------- .text._ZN7cutlass13device_kernelIN5flash19enable_sm80_to_sm89INS1_16FlashAttnFwdSm80INS1_25CollectiveMainloopFwdSm80ILi8ELi1ELb1EN4cute5tupleIJNS5_1CILi128EEES8_S8_EEELi128ENS_6half_tEfNS_4arch4Sm80ELb0ELb0ELb1ELb0ELb1ELb0ELb1ELb0EEENS1_21CollectiveEpilogueFwdIS9_NS6_IJNS7_ILi1EEESF_SF_EEESA_SC_Li256ELb0ELb1ELb0ELb0EEENS1_19SingleTileSchedulerILb0ELb0ELb1ELi128EEEEEEEEEvNT_6ParamsE --------------------------
	.section	.text._ZN7cutlass13device_kernelIN5flash19enable_sm80_to_sm89INS1_16FlashAttnFwdSm80INS1_25CollectiveMainloopFwdSm80ILi8ELi1ELb1EN4cute5tupleIJNS5_1CILi128EEES8_S8_EEELi128ENS_6half_tEfNS_4arch4Sm80ELb0ELb0ELb1ELb0ELb1ELb0ELb1ELb0EEENS1_21CollectiveEpilogueFwdIS9_NS6_IJNS7_ILi1EEESF_SF_EEESA_SC_Li256ELb0ELb1ELb0ELb0EEENS1_19SingleTileSchedulerILb0ELb0ELb1ELi128EEEEEEEEEvNT_6ParamsE,"ax",@progbits
	.align	128
.text._ZN7cutlass13device_kernelIN5flash19enable_sm80_to_sm89INS1_16FlashAttnFwdSm80INS1_25CollectiveMainloopFwdSm80ILi8ELi1ELb1EN4cute5tupleIJNS5_1CILi128EEES8_S8_EEELi128ENS_6half_tEfNS_4arch4Sm80ELb0ELb0ELb1ELb0ELb1ELb0ELb1ELb0EEENS1_21CollectiveEpilogueFwdIS9_NS6_IJNS7_ILi1EEESF_SF_EEESA_SC_Li256ELb0ELb1ELb0ELb0EEENS1_19SingleTileSchedulerILb0ELb0ELb1ELi128EEEEEEEEEvNT_6ParamsE:
        .type           _ZN7cutlass13device_kernelIN5flash19enable_sm80_to_sm89INS1_16FlashAttnFwdSm80INS1_25CollectiveMainloopFwdSm80ILi8ELi1ELb1EN4cute5tupleIJNS5_1CILi128EEES8_S8_EEELi128ENS_6half_tEfNS_4arch4Sm80ELb0ELb0ELb1ELb0ELb1ELb0ELb1ELb0EEENS1_21CollectiveEpilogueFwdIS9_NS6_IJNS7_ILi1EEESF_SF_EEESA_SC_Li256ELb0ELb1ELb0ELb0EEENS1_19SingleTileSchedulerILb0ELb0ELb1ELi128EEEEEEEEEvNT_6ParamsE,@function
        .size           _ZN7cutlass13device_kernelIN5flash19enable_sm80_to_sm89INS1_16FlashAttnFwdSm80INS1_25CollectiveMainloopFwdSm80ILi8ELi1ELb1EN4cute5tupleIJNS5_1CILi128EEES8_S8_EEELi128ENS_6half_tEfNS_4arch4Sm80ELb0ELb0ELb1ELb0ELb1ELb0ELb1ELb0EEENS1_21CollectiveEpilogueFwdIS9_NS6_IJNS7_ILi1EEESF_SF_EEESA_SC_Li256ELb0ELb1ELb0ELb0EEENS1_19SingleTileSchedulerILb0ELb0ELb1ELi128EEEEEEEEEvNT_6ParamsE,(.L_x_36 - _ZN7cutlass13device_kernelIN5flash19enable_sm80_to_sm89INS1_16FlashAttnFwdSm80INS1_25CollectiveMainloopFwdSm80ILi8ELi1ELb1EN4cute5tupleIJNS5_1CILi128EEES8_S8_EEELi128ENS_6half_tEfNS_4arch4Sm80ELb0ELb0ELb1ELb0ELb1ELb0ELb1ELb0EEENS1_21CollectiveEpilogueFwdIS9_NS6_IJNS7_ILi1EEESF_SF_EEESA_SC_Li256ELb0ELb1ELb0ELb0EEENS1_19SingleTileSchedulerILb0ELb0ELb1ELi128EEEEEEEEEvNT_6ParamsE)
        .other          _ZN7cutlass13device_kernelIN5flash19enable_sm80_to_sm89INS1_16FlashAttnFwdSm80INS1_25CollectiveMainloopFwdSm80ILi8ELi1ELb1EN4cute5tupleIJNS5_1CILi128EEES8_S8_EEELi128ENS_6half_tEfNS_4arch4Sm80ELb0ELb0ELb1ELb0ELb1ELb0ELb1ELb0EEENS1_21CollectiveEpilogueFwdIS9_NS6_IJNS7_ILi1EEESF_SF_EEESA_SC_Li256ELb0ELb1ELb0ELb0EEENS1_19SingleTileSchedulerILb0ELb0ELb1ELi128EEEEEEEEEvNT_6ParamsE,@"STO_CUDA_ENTRY STV_DEFAULT"
_ZN7cutlass13device_kernelIN5flash19enable_sm80_to_sm89INS1_16FlashAttnFwdSm80INS1_25CollectiveMainloopFwdSm80ILi8ELi1ELb1EN4cute5tupleIJNS5_1CILi128EEES8_S8_EEELi128ENS_6half_tEfNS_4arch4Sm80ELb0ELb0ELb1ELb0ELb1ELb0ELb1ELb0EEENS1_21CollectiveEpilogueFwdIS9_NS6_IJNS7_ILi1EEESF_SF_EEESA_SC_Li256ELb0ELb1ELb0ELb0EEENS1_19SingleTileSchedulerILb0ELb0ELb1ELi128EEEEEEEEEvNT_6ParamsE:
[----:B------:R-:W-:Y:S01]  /*0000*/  LDC R1, c[0x0][0x28] ;  /* 0x00000a00ff017b82 */ /* 0x000fe20000000800 */
[----:B------:R-:W-:Y:S05]  /*0010*/  EXIT ;  /* 0x000000000000794d */ /* 0x000fea0003800000 */
.L_x_0:
[----:B------:R-:W-:-:S00]  /*0020*/  BRA `(.L_x_0) ;  /* 0xfffffffc00fc7947 */ /* 0x000fc0000383ffff */
[----:B------:R-:W-:-:S00]  /*0030*/  NOP ;  /* 0x0000000000007918 */ /* 0x000fc00000000000 */
        /* <DEDUP_REMOVED lines=12> */
.L_x_36:


//--------------------- .text._ZN7cutlass13device_kernelIN5flash19enable_sm80_to_sm89INS1_16FlashAttnFwdSm80INS1_25CollectiveMainloopFwdSm80ILi8ELi1ELb1EN4cute5tupleIJNS5_1CILi128EEES8_S8_EEELi128ENS_6half_tEfNS_4arch4Sm80ELb0ELb0ELb1ELb1ELb1ELb0ELb1ELb0EEENS1_21CollectiveEpilogueFwdIS9_NS6_IJNS7_ILi1EEESF_SF_EEESA_SC_Li256ELb1ELb1ELb0ELb0EEENS1_19SingleTileSchedulerILb1ELb0ELb1ELi128EEEEEEEEEvNT_6ParamsE --------------------------
	.section	.text._ZN7cutlass13device_kernelIN5flash19enable_sm80_to_sm89INS1_16FlashAttnFwdSm80INS1_25CollectiveMainloopFwdSm80ILi8ELi1ELb1EN4cute5tupleIJNS5_1CILi128EEES8_S8_EEELi128ENS_6half_tEfNS_4arch4Sm80ELb0ELb0ELb1ELb1ELb1ELb0ELb1ELb0EEENS1_21CollectiveEpilogueFwdIS9_NS6_IJNS7_ILi1EEESF_SF_EEESA_SC_Li256ELb1ELb1ELb0ELb0EEENS1_19SingleTileSchedulerILb1ELb0ELb1ELi128EEEEEEEEEvNT_6ParamsE,"ax",@progbits
	.align	128
.text._ZN7cutlass13device_kernelIN5flash19enable_sm80_to_sm89INS1_16FlashAttnFwdSm80INS1_25CollectiveMainloopFwdSm80ILi8ELi1ELb1EN4cute5tupleIJNS5_1CILi128EEES8_S8_EEELi128ENS_6half_tEfNS_4arch4Sm80ELb0ELb0ELb1ELb1ELb1ELb0ELb1ELb0EEENS1_21CollectiveEpilogueFwdIS9_NS6_IJNS7_ILi1EEESF_SF_EEESA_SC_Li256ELb1ELb1ELb0ELb0EEENS1_19SingleTileSchedulerILb1ELb0ELb1ELi128EEEEEEEEEvNT_6ParamsE:
        .type           _ZN7cutlass13device_kernelIN5flash19enable_sm80_to_sm89INS1_16FlashAttnFwdSm80INS1_25CollectiveMainloopFwdSm80ILi8ELi1ELb1EN4cute5tupleIJNS5_1CILi128EEES8_S8_EEELi128ENS_6half_tEfNS_4arch4Sm80ELb0ELb0ELb1ELb1ELb1ELb0ELb1ELb0EEENS1_21CollectiveEpilogueFwdIS9_NS6_IJNS7_ILi1EEESF_SF_EEESA_SC_Li256ELb1ELb1ELb0ELb0EEENS1_19SingleTileSchedulerILb1ELb0ELb1ELi128EEEEEEEEEvNT_6ParamsE,@function
        .size           _ZN7cutlass13device_kernelIN5flash19enable_sm80_to_sm89INS1_16FlashAttnFwdSm80INS1_25CollectiveMainloopFwdSm80ILi8ELi1ELb1EN4cute5tupleIJNS5_1CILi128EEES8_S8_EEELi128ENS_6half_tEfNS_4arch4Sm80ELb0ELb0ELb1ELb1ELb1ELb0ELb1ELb0EEENS1_21CollectiveEpilogueFwdIS9_NS6_IJNS7_ILi1EEESF_SF_EEESA_SC_Li256ELb1ELb1ELb0ELb0EEENS1_19SingleTileSchedulerILb1ELb0ELb1ELi128EEEEEEEEEvNT_6ParamsE,(.L_x_37 - _ZN7cutlass13device_kernelIN5flash19enable_sm80_to_sm89INS1_16FlashAttnFwdSm80INS1_25CollectiveMainloopFwdSm80ILi8ELi1ELb1EN4cute5tupleIJNS5_1CILi128EEES8_S8_EEELi128ENS_6half_tEfNS_4arch4Sm80ELb0ELb0ELb1ELb1ELb1ELb0ELb1ELb0EEENS1_21CollectiveEpilogueFwdIS9_NS6_IJNS7_ILi1EEESF_SF_EEESA_SC_Li256ELb1ELb1ELb0ELb0EEENS1_19SingleTileSchedulerILb1ELb0ELb1ELi128EEEEEEEEEvNT_6ParamsE)
        .other          _ZN7cutlass13device_kernelIN5flash19enable_sm80_to_sm89INS1_16FlashAttnFwdSm80INS1_25CollectiveMainloopFwdSm80ILi8ELi1ELb1EN4cute5tupleIJNS5_1CILi128EEES8_S8_EEELi128ENS_6half_tEfNS_4arch4Sm80ELb0ELb0ELb1ELb1ELb1ELb0ELb1ELb0EEENS1_21CollectiveEpilogueFwdIS9_NS6_IJNS7_ILi1EEESF_SF_EEESA_SC_Li256ELb1ELb1ELb0ELb0EEENS1_19SingleTileSchedulerILb1ELb0ELb1ELi128EEEEEEEEEvNT_6ParamsE,@"STO_CUDA_ENTRY STV_DEFAULT"
_ZN7cutlass13device_kernelIN5flash19enable_sm80_to_sm89INS1_16FlashAttnFwdSm80INS1_25CollectiveMainloopFwdSm80ILi8ELi1ELb1EN4cute5tupleIJNS5_1CILi128EEES8_S8_EEELi128ENS_6half_tEfNS_4arch4Sm80ELb0ELb0ELb1ELb1ELb1ELb0ELb1ELb0EEENS1_21CollectiveEpilogueFwdIS9_NS6_IJNS7_ILi1EEESF_SF_EEESA_SC_Li256ELb1ELb1ELb0ELb0EEENS1_19SingleTileSchedulerILb1ELb0ELb1ELi128EEEEEEEEEvNT_6ParamsE:
[----:B------:R-:W-:Y:S01]  /*0000*/  LDC R1, c[0x0][0x28] ;  /* 0x00000a00ff017b82 */ /* 0x000fe20000000800 */
[----:B------:R-:W-:Y:S05]  /*0010*/  EXIT ;  /* 0x000000000000794d */ /* 0x000fea0003800000 */
.L_x_1:
        /* <DEDUP_REMOVED lines=14> */
.L_x_37:


//--------------------- .text._ZN7cutlass13device_kernelIN5flash19enable_sm80_to_sm89INS1_16FlashAttnFwdSm80INS1_25CollectiveMainloopFwdSm80ILi8ELi1ELb1EN4cute5tupleIJNS5_1CILi128EEES8_S8_EEELi128ENS_6half_tEfNS_4arch4Sm80ELb0ELb0ELb1ELb1ELb1ELb1ELb1ELb0EEENS1_21CollectiveEpilogueFwdIS9_NS6_IJNS7_ILi1EEESF_SF_EEESA_SC_Li256ELb1ELb1ELb0ELb0EEENS1_19SingleTileSchedulerILb1ELb0ELb1ELi128EEEEEEEEEvNT_6ParamsE --------------------------
	.section	.text._ZN7cutlass13device_kernelIN5flash19enable_sm80_to_sm89INS1_16FlashAttnFwdSm80INS1_25CollectiveMainloopFwdSm80ILi8ELi1ELb1EN4cute5tupleIJNS5_1CILi128EEES8_S8_EEELi128ENS_6half_tEfNS_4arch4Sm80ELb0ELb0ELb1ELb1ELb1ELb1ELb1ELb0EEENS1_21CollectiveEpilogueFwdIS9_NS6_IJNS7_ILi1EEESF_SF_EEESA_SC_Li256ELb1ELb1ELb0ELb0EEENS1_19SingleTileSchedulerILb1ELb0ELb1ELi128EEEEEEEEEvNT_6ParamsE,"ax",@progbits
	.align	128
.text._ZN7cutlass13device_kernelIN5flash19enable_sm80_to_sm89INS1_16FlashAttnFwdSm80INS1_25CollectiveMainloopFwdSm80ILi8ELi1ELb1EN4cute5tupleIJNS5_1CILi128EEES8_S8_EEELi128ENS_6half_tEfNS_4arch4Sm80ELb0ELb0ELb1ELb1ELb1ELb1ELb1ELb0EEENS1_21CollectiveEpilogueFwdIS9_NS6_IJNS7_ILi1EEESF_SF_EEESA_SC_Li256ELb1ELb1ELb0ELb0EEENS1_19SingleTileSchedulerILb1ELb0ELb1ELi128EEEEEEEEEvNT_6ParamsE:
        .type           _ZN7cutlass13device_kernelIN5flash19enable_sm80_to_sm89INS1_16FlashAttnFwdSm80INS1_25CollectiveMainloopFwdSm80ILi8ELi1ELb1EN4cute5tupleIJNS5_1CILi128EEES8_S8_EEELi128ENS_6half_tEfNS_4arch4Sm80ELb0ELb0ELb1ELb1ELb1ELb1ELb1ELb0EEENS1_21CollectiveEpilogueFwdIS9_NS6_IJNS7_ILi1EEESF_SF_EEESA_SC_Li256ELb1ELb1ELb0ELb0EEENS1_19SingleTileSchedulerILb1ELb0ELb1ELi128EEEEEEEEEvNT_6ParamsE,@function
        .size           _ZN7cutlass13device_kernelIN5flash19enable_sm80_to_sm89INS1_16FlashAttnFwdSm80INS1_25CollectiveMainloopFwdSm80ILi8ELi1ELb1EN4cute5tupleIJNS5_1CILi128EEES8_S8_EEELi128ENS_6half_tEfNS_4arch4Sm80ELb0ELb0ELb1ELb1ELb1ELb1ELb1ELb0EEENS1_21CollectiveEpilogueFwdIS9_NS6_IJNS7_ILi1EEESF_SF_EEESA_SC_Li256ELb1ELb1ELb0ELb0EEENS1_19SingleTileSchedulerILb1ELb0ELb1ELi128EEEEEEEEEvNT_6ParamsE,(.L_x_38 - _ZN7cutlass13device_kernelIN5flash19enable_sm80_to_sm89INS1_16FlashAttnFwdSm80INS1_25CollectiveMainloopFwdSm80ILi8ELi1ELb1EN4cute5tupleIJNS5_1CILi128EEES8_S8_EEELi128ENS_6half_tEfNS_4arch4Sm80ELb0ELb0ELb1ELb1ELb1ELb1ELb1ELb0EEENS1_21CollectiveEpilogueFwdIS9_NS6_IJNS7_ILi1EEESF_SF_EEESA_SC_Li256ELb1ELb1ELb0ELb0EEENS1_19SingleTileSchedulerILb1ELb0ELb1ELi128EEEEEEEEEvNT_6ParamsE)
        .other          _ZN7cutlass13device_kernelIN5flash19enable_sm80_to_sm89INS1_16FlashAttnFwdSm80INS1_25CollectiveMainloopFwdSm80ILi8ELi1ELb1EN4cute5tupleIJNS5_1CILi128EEES8_S8_EEELi128ENS_6half_tEfNS_4arch4Sm80ELb0ELb0ELb1ELb1ELb1ELb1ELb1ELb0EEENS1_21CollectiveEpilogueFwdIS9_NS6_IJNS7_ILi1EEESF_SF_EEESA_SC_Li256ELb1ELb1ELb0ELb0EEENS1_19SingleTileSchedulerILb1ELb0ELb1ELi128EEEEEEEEEvNT_6ParamsE,@"STO_CUDA_ENTRY STV_DEFAULT"
_ZN7cutlass13device_kernelIN5flash19enable_sm80_to_sm89INS1_16FlashAttnFwdSm80INS1_25CollectiveMainloopFwdSm80ILi8ELi1ELb1EN4cute5tupleIJNS5_1CILi128EEES8_S8_EEELi128ENS_6half_tEfNS_4arch4Sm80ELb0ELb0ELb1ELb1ELb1ELb1ELb1ELb0EEENS1_21CollectiveEpilogueFwdIS9_NS6_IJNS7_ILi1EEESF_SF_EEESA_SC_Li256ELb1ELb1ELb0ELb0EEENS1_19SingleTileSchedulerILb1ELb0ELb1ELi128EEEEEEEEEvNT_6ParamsE:
[----:B------:R-:W-:Y:S01]  /*0000*/  LDC R1, c[0x0][0x28] ;  /* 0x00000a00ff017b82 */ /* 0x000fe20000000800 */
[----:B------:R-:W-:Y:S05]  /*0010*/  EXIT ;  /* 0x000000000000794d */ /* 0x000fea0003800000 */
.L_x_2:
        /* <DEDUP_REMOVED lines=14> */
.L_x_38:


//--------------------- .text._ZN7cutlass13device_kernelIN5flash19enable_sm80_to_sm89INS1_16FlashAttnFwdSm80INS1_25CollectiveMainloopFwdSm80ILi8ELi1ELb1EN4cute5tupleIJNS5_1CILi128EEENS7_ILi96EEES8_EEELi128ENS_6half_tEfNS_4arch4Sm80ELb0ELb1ELb1ELb0ELb1ELb0ELb1ELb0EEENS1_21CollectiveEpilogueFwdINS6_IJS8_S8_S9_EEENS6_IJNS7_ILi1EEESH_SH_EEESB_SD_Li256ELb0ELb1ELb0ELb0EEENS1_19SingleTileSchedulerILb0ELb0ELb1ELi128EEEEEEEEEvNT_6ParamsE --------------------------
	.section	.text._ZN7cutlass13device_kernelIN5flash19enable_sm80_to_sm89INS1_16FlashAttnFwdSm80INS1_25CollectiveMainloopFwdSm80ILi8ELi1ELb1EN4cute5tupleIJNS5_1CILi128EEENS7_ILi96EEES8_EEELi128ENS_6half_tEfNS_4arch4Sm80ELb0ELb1ELb1ELb0ELb1ELb0ELb1ELb0EEENS1_21CollectiveEpilogueFwdINS6_IJS8_S8_S9_EEENS6_IJNS7_ILi1EEESH_SH_EEESB_SD_Li256ELb0ELb1ELb0ELb0EEENS1_19SingleTileSchedulerILb0ELb0ELb1ELi128EEEEEEEEEvNT_6ParamsE,"ax",@progbits
	.align	128
.text._ZN7cutlass13device_kernelIN5flash19enable_sm80_to_sm89INS1_16FlashAttnFwdSm80INS1_25CollectiveMainloopFwdSm80ILi8ELi1ELb1EN4cute5tupleIJNS5_1CILi128EEENS7_ILi96EEES8_EEELi128ENS_6half_tEfNS_4arch4Sm80ELb0ELb1ELb1ELb0ELb1ELb0ELb1ELb0EEENS1_21CollectiveEpilogueFwdINS6_IJS8_S8_S9_EEENS6_IJNS7_ILi1EEESH_SH_EEESB_SD_Li256ELb0ELb1ELb0ELb0EEENS1_19SingleTileSchedulerILb0ELb0ELb1ELi128EEEEEEEEEvNT_6ParamsE:
        .type           _ZN7cutlass13device_kernelIN5flash19enable_sm80_to_sm89INS1_16FlashAttnFwdSm80INS1_25CollectiveMainloopFwdSm80ILi8ELi1ELb1EN4cute5tupleIJNS5_1CILi128EEENS7_ILi96EEES8_EEELi128ENS_6half_tEfNS_4arch4Sm80ELb0ELb1ELb1ELb0ELb1ELb0ELb1ELb0EEENS1_21CollectiveEpilogueFwdINS6_IJS8_S8_S9_EEENS6_IJNS7_ILi1EEESH_SH_EEESB_SD_Li256ELb0ELb1ELb0ELb0EEENS1_19SingleTileSchedulerILb0ELb0ELb1ELi128EEEEEEEEEvNT_6ParamsE,@function
        .size           _ZN7cutlass13device_kernelIN5flash19enable_sm80_to_sm89INS1_16FlashAttnFwdSm80INS1_25CollectiveMainloopFwdSm80ILi8ELi1ELb1EN4cute5tupleIJNS5_1CILi128EEENS7_ILi96EEES8_EEELi128ENS_6half_tEfNS_4arch4Sm80ELb0ELb1ELb1ELb0ELb1ELb0ELb1ELb0EEENS1_21CollectiveEpilogueFwdINS6_IJS8_S8_S9_EEENS6_IJNS7_ILi1EEESH_SH_EEESB_SD_Li256ELb0ELb1ELb0ELb0EEENS1_19SingleTileSchedulerILb0ELb0ELb1ELi128EEEEEEEEEvNT_6ParamsE,(.L_x_39 - _ZN7cutlass13device_kernelIN5flash19enable_sm80_to_sm89INS1_16FlashAttnFwdSm80INS1_25CollectiveMainloopFwdSm80ILi8ELi1ELb1EN4cute5tupleIJNS5_1CILi128EEENS7_ILi96EEES8_EEELi128ENS_6half_tEfNS_4arch4Sm80ELb0ELb1ELb1ELb0ELb1ELb0ELb1ELb0EEENS1_21CollectiveEpilogueFwdINS6_IJS8_S8_S9_EEENS6_IJNS7_ILi1EEESH_SH_EEESB_SD_Li256ELb0ELb1ELb0ELb0EEENS1_19SingleTileSchedulerILb0ELb0ELb1ELi128EEEEEEEEEvNT_6ParamsE)
        .other          _ZN7cutlass13device_kernelIN5flash19enable_sm80_to_sm89INS1_16FlashAttnFwdSm80INS1_25CollectiveMainloopFwdSm80ILi8ELi1ELb1EN4cute5tupleIJNS5_1CILi128EEENS7_ILi96EEES8_EEELi128ENS_6half_tEfNS_4arch4Sm80ELb0ELb1ELb1ELb0ELb1ELb0ELb1ELb0EEENS1_21CollectiveEpilogueFwdINS6_IJS8_S8_S9_EEENS6_IJNS7_ILi1EEESH_SH_EEESB_SD_Li256ELb0ELb1ELb0ELb0EEENS1_19SingleTileSchedulerILb0ELb0ELb1ELi128EEEEEEEEEvNT_6ParamsE,@"STO_CUDA_ENTRY STV_DEFAULT"
_ZN7cutlass13device_kernelIN5flash19enable_sm80_to_sm89INS1_16FlashAttnFwdSm80INS1_25CollectiveMainloopFwdSm80ILi8ELi1ELb1EN4cute5tupleIJNS5_1CILi128EEENS7_ILi96EEES8_EEELi128ENS_6half_tEfNS_4arch4Sm80ELb0ELb1ELb1ELb0ELb1ELb0ELb1ELb0EEENS1_21CollectiveEpilogueFwdINS6_IJS8_S8_S9_EEENS6_IJNS7_ILi1EEESH_SH_EEESB_SD_Li256ELb0ELb1ELb0ELb0EEENS1_19SingleTileSchedulerILb0ELb0ELb1ELi128EEEEEEEEEvNT_6ParamsE:
[----:B------:R-:W-:Y:S01]  /*0000*/  LDC R1, c[0x0][0x28] ;  /* 0x00000a00ff017b82 */ /* 0x000fe20000000800 */
[----:B------:R-:W-:Y:S05]  /*0010*/  EXIT ;  /* 0x000000000000794d */ /* 0x000fea0003800000 */
.L_x_3:
        /* <DEDUP_REMOVED lines=14> */
.L_x_39:


//--------------------- .text._ZN7cutlass13device_kernelIN5flash19enable_sm80_to_sm89INS1_16FlashAttnFwdSm80INS1_25CollectiveMainloopFwdSm80ILi8ELi1ELb1EN4cute5tupleIJNS5_1CILi128EEENS7_ILi96EEES8_EEELi128ENS_6half_tEfNS_4arch4Sm80ELb0ELb1ELb1ELb1ELb1ELb0ELb1ELb0EEENS1_21CollectiveEpilogueFwdINS6_IJS8_S8_S9_EEENS6_IJNS7_ILi1EEESH_SH_EEESB_SD_Li256ELb1ELb1ELb0ELb0EEENS1_19SingleTileSchedulerILb1ELb0ELb1ELi128EEEEEEEEEvNT_6ParamsE --------------------------
	.section	.text._ZN7cutlass13device_kernelIN5flash19enable_sm80_to_sm89INS1_16FlashAttnFwdSm80INS1_25CollectiveMainloopFwdSm80ILi8ELi1ELb1EN4cute5tupleIJNS5_1CILi128EEENS7_ILi96EEES8_EEELi128ENS_6half_tEfNS_4arch4Sm80ELb0ELb1ELb1ELb1ELb1ELb0ELb1ELb0EEENS1_21CollectiveEpilogueFwdINS6_IJS8_S8_S9_EEENS6_IJNS7_ILi1EEESH_SH_EEESB_SD_Li256ELb1ELb1ELb0ELb0EEENS1_19SingleTileSchedulerILb1ELb0ELb1ELi128EEEEEEEEEvNT_6ParamsE,"ax",@progbits
	.align	128
.text._ZN7cutlass13device_kernelIN5flash19enable_sm80_to_sm89INS1_16FlashAttnFwdSm80INS1_25CollectiveMainloopFwdSm80ILi8ELi1ELb1EN4cute5tupleIJNS5_1CILi128EEENS7_ILi96EEES8_EEELi128ENS_6half_tEfNS_4arch4Sm80ELb0ELb1ELb1ELb1ELb1ELb0ELb1ELb0EEENS1_21CollectiveEpilogueFwdINS6_IJS8_S8_S9_EEENS6_IJNS7_ILi1EEESH_SH_EEESB_SD_Li256ELb1ELb1ELb0ELb0EEENS1_19SingleTileSchedulerILb1ELb0ELb1ELi128EEEEEEEEEvNT_6ParamsE:
        .type           _ZN7cutlass13device_kernelIN5flash19enable_sm80_to_sm89INS1_16FlashAttnFwdSm80INS1_25CollectiveMainloopFwdSm80ILi8ELi1ELb1EN4cute5tupleIJNS5_1CILi128EEENS7_ILi96EEES8_EEELi128ENS_6half_tEfNS_4arch4Sm80ELb0ELb1ELb1ELb1ELb1ELb0ELb1ELb0EEENS1_21CollectiveEpilogueFwdINS6_IJS8_S8_S9_EEENS6_IJNS7_ILi1EEESH_SH_EEESB_SD_Li256ELb1ELb1ELb0ELb0EEENS1_19SingleTileSchedulerILb1ELb0ELb1ELi128EEEEEEEEEvNT_6ParamsE,@function
        .size           _ZN7cutlass13device_kernelIN5flash19enable_sm80_to_sm89INS1_16FlashAttnFwdSm80INS1_25CollectiveMainloopFwdSm80ILi8ELi1ELb1EN4cute5tupleIJNS5_1CILi128EEENS7_ILi96EEES8_EEELi128ENS_6half_tEfNS_4arch4Sm80ELb0ELb1ELb1ELb1ELb1ELb0ELb1ELb0EEENS1_21CollectiveEpilogueFwdINS6_IJS8_S8_S9_EEENS6_IJNS7_ILi1EEESH_SH_EEESB_SD_Li256ELb1ELb1ELb0ELb0EEENS1_19SingleTileSchedulerILb1ELb0ELb1ELi128EEEEEEEEEvNT_6ParamsE,(.L_x_40 - _ZN7cutlass13device_kernelIN5flash19enable_sm80_to_sm89INS1_16FlashAttnFwdSm80INS1_25CollectiveMainloopFwdSm80ILi8ELi1ELb1EN4cute5tupleIJNS5_1CILi128EEENS7_ILi96EEES8_EEELi128ENS_6half_tEfNS_4arch4Sm80ELb0ELb1ELb1ELb1ELb1ELb0ELb1ELb0EEENS1_21CollectiveEpilogueFwdINS6_IJS8_S8_S9_EEENS6_IJNS7_ILi1EEESH_SH_EEESB_SD_Li256ELb1ELb1ELb0ELb0EEENS1_19SingleTileSchedulerILb1ELb0ELb1ELi128EEEEEEEEEvNT_6ParamsE)
        .other          _ZN7cutlass13device_kernelIN5flash19enable_sm80_to_sm89INS1_16FlashAttnFwdSm80INS1_25CollectiveMainloopFwdSm80ILi8ELi1ELb1EN4cute5tupleIJNS5_1CILi128EEENS7_ILi96EEES8_EEELi128ENS_6half_tEfNS_4arch4Sm80ELb0ELb1ELb1ELb1ELb1ELb0ELb1ELb0EEENS1_21CollectiveEpilogueFwdINS6_IJS8_S8_S9_EEENS6_IJNS7_ILi1EEESH_SH_EEESB_SD_Li256ELb1ELb1ELb0ELb0EEENS1_19SingleTileSchedulerILb1ELb0ELb1ELi128EEEEEEEEEvNT_6ParamsE,@"STO_CUDA_ENTRY STV_DEFAULT"
_ZN7cutlass13device_kernelIN5flash19enable_sm80_to_sm89INS1_16FlashAttnFwdSm80INS1_25CollectiveMainloopFwdSm80ILi8ELi1ELb1EN4cute5tupleIJNS5_1CILi128EEENS7_ILi96EEES8_EEELi128ENS_6half_tEfNS_4arch4Sm80ELb0ELb1ELb1ELb1ELb1ELb0ELb1ELb0EEENS1_21CollectiveEpilogueFwdINS6_IJS8_S8_S9_EEENS6_IJNS7_ILi1EEESH_SH_EEESB_SD_Li256ELb1ELb1ELb0ELb0EEENS1_19SingleTileSchedulerILb1ELb0ELb1ELi128EEEEEEEEEvNT_6ParamsE:
[----:B------:R-:W-:Y:S01]  /*0000*/  LDC R1, c[0x0][0x28] ;  /* 0x00000a00ff017b82 */ /* 0x000fe20000000800 */
[----:B------:R-:W-:Y:S05]  /*0010*/  EXIT ;  /* 0x000000000000794d */ /* 0x000fea0003800000 */
.L_x_4:
        /* <DEDUP_REMOVED lines=14> */
.L_x_40:


//--------------------- .text._ZN7cutlass13device_kernelIN5flash19enable_sm80_to_sm89INS1_16FlashAttnFwdSm80INS1_25CollectiveMainloopFwdSm80ILi8ELi1ELb1EN4cute5tupleIJNS5_1CILi128EEENS7_ILi96EEES8_EEELi128ENS_6half_tEfNS_4arch4Sm80ELb0ELb1ELb1ELb1ELb1ELb1ELb1ELb0EEENS1_21CollectiveEpilogueFwdINS6_IJS8_S8_S9_EEENS6_IJNS7_ILi1EEESH_SH_EEESB_SD_Li256ELb1ELb1ELb0ELb0EEENS1_19SingleTileSchedulerILb1ELb0ELb1ELi128EEEEEEEEEvNT_6ParamsE --------------------------
	.section	.text._ZN7cutlass13device_kernelIN5flash19enable_sm80_to_sm89INS1_16FlashAttnFwdSm80INS1_25CollectiveMainloopFwdSm80ILi8ELi1ELb1EN4cute5tupleIJNS5_1CILi128EEENS7_ILi96EEES8_EEELi128ENS_6half_tEfNS_4arch4Sm80ELb0ELb1ELb1ELb1ELb1ELb1ELb1ELb0EEENS1_21CollectiveEpilogueFwdINS6_IJS8_S8_S9_EEENS6_IJNS7_ILi1EEESH_SH_EEESB_SD_Li256ELb1ELb1ELb0ELb0EEENS1_19SingleTileSchedulerILb1ELb0ELb1ELi128EEEEEEEEEvNT_6ParamsE,"ax",@progbits
	.align	128
.text._ZN7cutlass13device_kernelIN5flash19enable_sm80_to_sm89INS1_16FlashAttnFwdSm80INS1_25CollectiveMainloopFwdSm80ILi8ELi1ELb1EN4cute5tupleIJNS5_1CILi128EEENS7_ILi96EEES8_EEELi128ENS_6half_tEfNS_4arch4Sm80ELb0ELb1ELb1ELb1ELb1ELb1ELb1ELb0EEENS1_21CollectiveEpilogueFwdINS6_IJS8_S8_S9_EEENS6_IJNS7_ILi1EEESH_SH_EEESB_SD_Li256ELb1ELb1ELb0ELb0EEENS1_19SingleTileSchedulerILb1ELb0ELb1ELi128EEEEEEEEEvNT_6ParamsE:
        .type           _ZN7cutlass13device_kernelIN5flash19enable_sm80_to_sm89INS1_16FlashAttnFwdSm80INS1_25CollectiveMainloopFwdSm80ILi8ELi1ELb1EN4cute5tupleIJNS5_1CILi128EEENS7_ILi96EEES8_EEELi128ENS_6half_tEfNS_4arch4Sm80ELb0ELb1ELb1ELb1ELb1ELb1ELb1ELb0EEENS1_21CollectiveEpilogueFwdINS6_IJS8_S8_S9_EEENS6_IJNS7_ILi1EEESH_SH_EEESB_SD_Li256ELb1ELb1ELb0ELb0EEENS1_19SingleTileSchedulerILb1ELb0ELb1ELi128EEEEEEEEEvNT_6ParamsE,@function
        .size           _ZN7cutlass13device_kernelIN5flash19enable_sm80_to_sm89INS1_16FlashAttnFwdSm80INS1_25CollectiveMainloopFwdSm80ILi8ELi1ELb1EN4cute5tupleIJNS5_1CILi128EEENS7_ILi96EEES8_EEELi128ENS_6half_tEfNS_4arch4Sm80ELb0ELb1ELb1ELb1ELb1ELb1ELb1ELb0EEENS1_21CollectiveEpilogueFwdINS6_IJS8_S8_S9_EEENS6_IJNS7_ILi1EEESH_SH_EEESB_SD_Li256ELb1ELb1ELb0ELb0EEENS1_19SingleTileSchedulerILb1ELb0ELb1ELi128EEEEEEEEEvNT_6ParamsE,(.L_x_41 - _ZN7cutlass13device_kernelIN5flash19enable_sm80_to_sm89INS1_16FlashAttnFwdSm80INS1_25CollectiveMainloopFwdSm80ILi8ELi1ELb1EN4cute5tupleIJNS5_1CILi128EEENS7_ILi96EEES8_EEELi128ENS_6half_tEfNS_4arch4Sm80ELb0ELb1ELb1ELb1ELb1ELb1ELb1ELb0EEENS1_21CollectiveEpilogueFwdINS6_IJS8_S8_S9_EEENS6_IJNS7_ILi1EEESH_SH_EEESB_SD_Li256ELb1ELb1ELb0ELb0EEENS1_19SingleTileSchedulerILb1ELb0ELb1ELi128EEEEEEEEEvNT_6ParamsE)
        .other          _ZN7cutlass13device_kernelIN5flash19enable_sm80_to_sm89INS1_16FlashAttnFwdSm80INS1_25CollectiveMainloopFwdSm80ILi8ELi1ELb1EN4cute5tupleIJNS5_1CILi128EEENS7_ILi96EEES8_EEELi128ENS_6half_tEfNS_4arch4Sm80ELb0ELb1ELb1ELb1ELb1ELb1ELb1ELb0EEENS1_21CollectiveEpilogueFwdINS6_IJS8_S8_S9_EEENS6_IJNS7_ILi1EEESH_SH_EEESB_SD_Li256ELb1ELb1ELb0ELb0EEENS1_19SingleTileSchedulerILb1ELb0ELb1ELi128EEEEEEEEEvNT_6ParamsE,@"STO_CUDA_ENTRY STV_DEFAULT"
_ZN7cutlass13device_kernelIN5flash19enable_sm80_to_sm89INS1_16FlashAttnFwdSm80INS1_25CollectiveMainloopFwdSm80ILi8ELi1ELb1EN4cute5tupleIJNS5_1CILi128EEENS7_ILi96EEES8_EEELi128ENS_6half_tEfNS_4arch4Sm80ELb0ELb1ELb1ELb1ELb1ELb1ELb1ELb0EEENS1_21CollectiveEpilogueFwdINS6_IJS8_S8_S9_EEENS6_IJNS7_ILi1EEESH_SH_EEESB_SD_Li256ELb1ELb1ELb0ELb0EEENS1_19SingleTileSchedulerILb1ELb0ELb1ELi128EEEEEEEEEvNT_6ParamsE:
[----:B------:R-:W-:Y:S01]  /*0000*/  LDC R1, c[0x0][0x28] ;  /* 0x00000a00ff017b82 */ /* 0x000fe20000000800 */
[----:B------:R-:W-:Y:S05]  /*0010*/  EXIT ;  /* 0x000000000000794d */ /* 0x000fea0003800000 */
.L_x_5:
        /* <DEDUP_REMOVED lines=14> */
.L_x_41:


//--------------------- .text._ZN7cutlass13device_kernelIN5flash19enable_sm80_to_sm89INS1_16FlashAttnFwdSm80INS1_25CollectiveMainloopFwdSm80ILi8ELi1ELb1EN4cute5tupleIJNS5_1CILi128EEES8_S8_EEELi128ENS_6half_tEfNS_4arch4Sm80ELb1ELb0ELb1ELb0ELb1ELb0ELb1ELb0EEENS1_21CollectiveEpilogueFwdIS9_NS6_IJNS7_ILi1EEESF_SF_EEESA_SC_Li256ELb0ELb1ELb0ELb0EEENS1_30DynamicPersistentTileSchedulerILi256ELi256ELb0ELb1ELb0EEEEEEEEEvNT_6ParamsE --------------------------
	.section	.text._ZN7cutlass13device_kernelIN5flash19enable_sm80_to_sm89INS1_16FlashAttnFwdSm80INS1_25CollectiveMainloopFwdSm80ILi8ELi1ELb1EN4cute5tupleIJNS5_1CILi128EEES8_S8_EEELi128ENS_6half_tEfNS_4arch4Sm80ELb1ELb0ELb1ELb0ELb1ELb0ELb1ELb0EEENS1_21CollectiveEpilogueFwdIS9_NS6_IJNS7_ILi1EEESF_SF_EEESA_SC_Li256ELb0ELb1ELb0ELb0EEENS1_30DynamicPersistentTileSchedulerILi256ELi256ELb0ELb1ELb0EEEEEEEEEvNT_6ParamsE,"ax",@progbits
	.align	128
.text._ZN7cutlass13device_kernelIN5flash19enable_sm80_to_sm89INS1_16FlashAttnFwdSm80INS1_25CollectiveMainloopFwdSm80ILi8ELi1ELb1EN4cute5tupleIJNS5_1CILi128EEES8_S8_EEELi128ENS_6half_tEfNS_4arch4Sm80ELb1ELb0ELb1ELb0ELb1ELb0ELb1ELb0EEENS1_21CollectiveEpilogueFwdIS9_NS6_IJNS7_ILi1EEESF_SF_EEESA_SC_Li256ELb0ELb1ELb0ELb0EEENS1_30DynamicPersistentTileSchedulerILi256ELi256ELb0ELb1ELb0EEEEEEEEEvNT_6ParamsE:
        .type           _ZN7cutlass13device_kernelIN5flash19enable_sm80_to_sm89INS1_16FlashAttnFwdSm80INS1_25CollectiveMainloopFwdSm80ILi8ELi1ELb1EN4cute5tupleIJNS5_1CILi128EEES8_S8_EEELi128ENS_6half_tEfNS_4arch4Sm80ELb1ELb0ELb1ELb0ELb1ELb0ELb1ELb0EEENS1_21CollectiveEpilogueFwdIS9_NS6_IJNS7_ILi1EEESF_SF_EEESA_SC_Li256ELb0ELb1ELb0ELb0EEENS1_30DynamicPersistentTileSchedulerILi256ELi256ELb0ELb1ELb0EEEEEEEEEvNT_6ParamsE,@function
        .size           _ZN7cutlass13device_kernelIN5flash19enable_sm80_to_sm89INS1_16FlashAttnFwdSm80INS1_25CollectiveMainloopFwdSm80ILi8ELi1ELb1EN4cute5tupleIJNS5_1CILi128EEES8_S8_EEELi128ENS_6half_tEfNS_4arch4Sm80ELb1ELb0ELb1ELb0ELb1ELb0ELb1ELb0EEENS1_21CollectiveEpilogueFwdIS9_NS6_IJNS7_ILi1EEESF_SF_EEESA_SC_Li256ELb0ELb1ELb0ELb0EEENS1_30DynamicPersistentTileSchedulerILi256ELi256ELb0ELb1ELb0EEEEEEEEEvNT_6ParamsE,(.L_x_42 - _ZN7cutlass13device_kernelIN5flash19enable_sm80_to_sm89INS1_16FlashAttnFwdSm80INS1_25CollectiveMainloopFwdSm80ILi8ELi1ELb1EN4cute5tupleIJNS5_1CILi128EEES8_S8_EEELi128ENS_6half_tEfNS_4arch4Sm80ELb1ELb0ELb1ELb0ELb1ELb0ELb1ELb0EEENS1_21CollectiveEpilogueFwdIS9_NS6_IJNS7_ILi1EEESF_SF_EEESA_SC_Li256ELb0ELb1ELb0ELb0EEENS1_30DynamicPersistentTileSchedulerILi256ELi256ELb0ELb1ELb0EEEEEEEEEvNT_6ParamsE)
        .other          _ZN7cutlass13device_kernelIN5flash19enable_sm80_to_sm89INS1_16FlashAttnFwdSm80INS1_25CollectiveMainloopFwdSm80ILi8ELi1ELb1EN4cute5tupleIJNS5_1CILi128EEES8_S8_EEELi128ENS_6half_tEfNS_4arch4Sm80ELb1ELb0ELb1ELb0ELb1ELb0ELb1ELb0EEENS1_21CollectiveEpilogueFwdIS9_NS6_IJNS7_ILi1EEESF_SF_EEESA_SC_Li256ELb0ELb1ELb0ELb0EEENS1_30DynamicPersistentTileSchedulerILi256ELi256ELb0ELb1ELb0EEEEEEEEEvNT_6ParamsE,@"STO_CUDA_ENTRY STV_DEFAULT"
_ZN7cutlass13device_kernelIN5flash19enable_sm80_to_sm89INS1_16FlashAttnFwdSm80INS1_25CollectiveMainloopFwdSm80ILi8ELi1ELb1EN4cute5tupleIJNS5_1CILi128EEES8_S8_EEELi128ENS_6half_tEfNS_4arch4Sm80ELb1ELb0ELb1ELb0ELb1ELb0ELb1ELb0EEENS1_21CollectiveEpilogueFwdIS9_NS6_IJNS7_ILi1EEESF_SF_EEESA_SC_Li256ELb0ELb1ELb0ELb0EEENS1_30DynamicPersistentTileSchedulerILi256ELi256ELb0ELb1ELb0EEEEEEEEEvNT_6ParamsE:
[----:B------:R-:W-:Y:S01]  /*0000*/  LDC R1, c[0x0][0x28] ;  /* 0x00000a00ff017b82 */ /* 0x000fe20000000800 */
[----:B------:R-:W-:Y:S05]  /*0010*/  EXIT ;  /* 0x000000000000794d */ /* 0x000fea0003800000 */
.L_x_6:
        /* <DEDUP_REMOVED lines=14> */
.L_x_42:


//--------------------- .text._ZN7cutlass13device_kernelIN5flash19enable_sm80_to_sm89INS1_16FlashAttnFwdSm80INS1_25CollectiveMainloopFwdSm80ILi8ELi1ELb1EN4cute5tupleIJNS5_1CILi128EEES8_S8_EEELi128ENS_6half_tEfNS_4arch4Sm80ELb1ELb0ELb1ELb1ELb1ELb0ELb1ELb0EEENS1_21CollectiveEpilogueFwdIS9_NS6_IJNS7_ILi1EEESF_SF_EEESA_SC_Li256ELb1ELb1ELb0ELb0EEENS1_19SingleTileSchedulerILb1ELb0ELb1ELi128EEEEEEEEEvNT_6ParamsE --------------------------
	.section	.text._ZN7cutlass13device_kernelIN5flash19enable_sm80_to_sm89INS1_16FlashAttnFwdSm80INS1_25CollectiveMainloopFwdSm80ILi8ELi1ELb1EN4cute5tupleIJNS5_1CILi128EEES8_S8_EEELi128ENS_6half_tEfNS_4arch4Sm80ELb1ELb0ELb1ELb1ELb1ELb0ELb1ELb0EEENS1_21CollectiveEpilogueFwdIS9_NS6_IJNS7_ILi1EEESF_SF_EEESA_SC_Li256ELb1ELb1ELb0ELb0EEENS1_19SingleTileSchedulerILb1ELb0ELb1ELi128EEEEEEEEEvNT_6ParamsE,"ax",@progbits
	.align	128
.text._ZN7cutlass13device_kernelIN5flash19enable_sm80_to_sm89INS1_16FlashAttnFwdSm80INS1_25CollectiveMainloopFwdSm80ILi8ELi1ELb1EN4cute5tupleIJNS5_1CILi128EEES8_S8_EEELi128ENS_6half_tEfNS_4arch4Sm80ELb1ELb0ELb1ELb1ELb1ELb0ELb1ELb0EEENS1_21CollectiveEpilogueFwdIS9_NS6_IJNS7_ILi1EEESF_SF_EEESA_SC_Li256ELb1ELb1ELb0ELb0EEENS1_19SingleTileSchedulerILb1ELb0ELb1ELi128EEEEEEEEEvNT_6ParamsE:
        .type           _ZN7cutlass13device_kernelIN5flash19enable_sm80_to_sm89INS1_16FlashAttnFwdSm80INS1_25CollectiveMainloopFwdSm80ILi8ELi1ELb1EN4cute5tupleIJNS5_1CILi128EEES8_S8_EEELi128ENS_6half_tEfNS_4arch4Sm80ELb1ELb0ELb1ELb1ELb1ELb0ELb1ELb0EEENS1_21CollectiveEpilogueFwdIS9_NS6_IJNS7_ILi1EEESF_SF_EEESA_SC_Li256ELb1ELb1ELb0ELb0EEENS1_19SingleTileSchedulerILb1ELb0ELb1ELi128EEEEEEEEEvNT_6ParamsE,@function
        .size           _ZN7cutlass13device_kernelIN5flash19enable_sm80_to_sm89INS1_16FlashAttnFwdSm80INS1_25CollectiveMainloopFwdSm80ILi8ELi1ELb1EN4cute5tupleIJNS5_1CILi128EEES8_S8_EEELi128ENS_6half_tEfNS_4arch4Sm80ELb1ELb0ELb1ELb1ELb1ELb0ELb1ELb0EEENS1_21CollectiveEpilogueFwdIS9_NS6_IJNS7_ILi1EEESF_SF_EEESA_SC_Li256ELb1ELb1ELb0ELb0EEENS1_19SingleTileSchedulerILb1ELb0ELb1ELi128EEEEEEEEEvNT_6ParamsE,(.L_x_43 - _ZN7cutlass13device_kernelIN5flash19enable_sm80_to_sm89INS1_16FlashAttnFwdSm80INS1_25CollectiveMainloopFwdSm80ILi8ELi1ELb1EN4cute5tupleIJNS5_1CILi128EEES8_S8_EEELi128ENS_6half_tEfNS_4arch4Sm80ELb1ELb0ELb1ELb1ELb1ELb0ELb1ELb0EEENS1_21CollectiveEpilogueFwdIS9_NS6_IJNS7_ILi1EEESF_SF_EEESA_SC_Li256ELb1ELb1ELb0ELb0EEENS1_19SingleTileSchedulerILb1ELb0ELb1ELi128EEEEEEEEEvNT_6ParamsE)
        .other          _ZN7cutlass13device_kernelIN5flash19enable_sm80_to_sm89INS1_16FlashAttnFwdSm80INS1_25CollectiveMainloopFwdSm80ILi8ELi1ELb1EN4cute5tupleIJNS5_1CILi128EEES8_S8_EEELi128ENS_6half_tEfNS_4arch4Sm80ELb1ELb0ELb1ELb1ELb1ELb0ELb1ELb0EEENS1_21CollectiveEpilogueFwdIS9_NS6_IJNS7_ILi1EEESF_SF_EEESA_SC_Li256ELb1ELb1ELb0ELb0EEENS1_19SingleTileSchedulerILb1ELb0ELb1ELi128EEEEEEEEEvNT_6ParamsE,@"STO_CUDA_ENTRY STV_DEFAULT"
_ZN7cutlass13device_kernelIN5flash19enable_sm80_to_sm89INS1_16FlashAttnFwdSm80INS1_25CollectiveMainloopFwdSm80ILi8ELi1ELb1EN4cute5tupleIJNS5_1CILi128EEES8_S8_EEELi128ENS_6half_tEfNS_4arch4Sm80ELb1ELb0ELb1ELb1ELb1ELb0ELb1ELb0EEENS1_21CollectiveEpilogueFwdIS9_NS6_IJNS7_ILi1EEESF_SF_EEESA_SC_Li256ELb1ELb1ELb0ELb0EEENS1_19SingleTileSchedulerILb1ELb0ELb1ELi128EEEEEEEEEvNT_6ParamsE:
[----:B------:R-:W-:Y:S01]  /*0000*/  LDC R1, c[0x0][0x28] ;  /* 0x00000a00ff017b82 */ /* 0x000fe20000000800 */
[----:B------:R-:W-:Y:S05]  /*0010*/  EXIT ;  /* 0x000000000000794d */ /* 0x000fea0003800000 */
.L_x_7:
        /* <DEDUP_REMOVED lines=14> */
.L_x_43:


//--------------------- .text._ZN7cutlass13device_kernelIN5flash19enable_sm80_to_sm89INS1_16FlashAttnFwdSm80INS1_25CollectiveMainloopFwdSm80ILi8ELi1ELb1EN4cute5tupleIJNS5_1CILi128EEES8_S8_EEELi128ENS_6half_tEfNS_4arch4Sm80ELb1ELb0ELb1ELb1ELb1ELb1ELb1ELb0EEENS1_21CollectiveEpilogueFwdIS9_NS6_IJNS7_ILi1EEESF_SF_EEESA_SC_Li256ELb1ELb1ELb0ELb0EEENS1_19SingleTileSchedulerILb1ELb0ELb1ELi128EEEEEEEEEvNT_6ParamsE --------------------------
	.section	.text._ZN7cutlass13device_kernelIN5flash19enable_sm80_to_sm89INS1_16FlashAttnFwdSm80INS1_25CollectiveMainloopFwdSm80ILi8ELi1ELb1EN4cute5tupleIJNS5_1CILi128EEES8_S8_EEELi128ENS_6half_tEfNS_4arch4Sm80ELb1ELb0ELb1ELb1ELb1ELb1ELb1ELb0EEENS1_21CollectiveEpilogueFwdIS9_NS6_IJNS7_ILi1EEESF_SF_EEESA_SC_Li256ELb1ELb1ELb0ELb0EEENS1_19SingleTileSchedulerILb1ELb0ELb1ELi128EEEEEEEEEvNT_6ParamsE,"ax",@progbits
	.align	128
.text._ZN7cutlass13device_kernelIN5flash19enable_sm80_to_sm89INS1_16FlashAttnFwdSm80INS1_25CollectiveMainloopFwdSm80ILi8ELi1ELb1EN4cute5tupleIJNS5_1CILi128EEES8_S8_EEELi128ENS_6half_tEfNS_4arch4Sm80ELb1ELb0ELb1ELb1ELb1ELb1ELb1ELb0EEENS1_21CollectiveEpilogueFwdIS9_NS6_IJNS7_ILi1EEESF_SF_EEESA_SC_Li256ELb1ELb1ELb0ELb0EEENS1_19SingleTileSchedulerILb1ELb0ELb1ELi128EEEEEEEEEvNT_6ParamsE:
        .type           _ZN7cutlass13device_kernelIN5flash19enable_sm80_to_sm89INS1_16FlashAttnFwdSm80INS1_25CollectiveMainloopFwdSm80ILi8ELi1ELb1EN4cute5tupleIJNS5_1CILi128EEES8_S8_EEELi128ENS_6half_tEfNS_4arch4Sm80ELb1ELb0ELb1ELb1ELb1ELb1ELb1ELb0EEENS1_21CollectiveEpilogueFwdIS9_NS6_IJNS7_ILi1EEESF_SF_EEESA_SC_Li256ELb1ELb1ELb0ELb0EEENS1_19SingleTileSchedulerILb1ELb0ELb1ELi128EEEEEEEEEvNT_6ParamsE,@function
        .size           _ZN7cutlass13device_kernelIN5flash19enable_sm80_to_sm89INS1_16FlashAttnFwdSm80INS1_25CollectiveMainloopFwdSm80ILi8ELi1ELb1EN4cute5tupleIJNS5_1CILi128EEES8_S8_EEELi128ENS_6half_tEfNS_4arch4Sm80ELb1ELb0ELb1ELb1ELb1ELb1ELb1ELb0EEENS1_21CollectiveEpilogueFwdIS9_NS6_IJNS7_ILi1EEESF_SF_EEESA_SC_Li256ELb1ELb1ELb0ELb0EEENS1_19SingleTileSchedulerILb1ELb0ELb1ELi128EEEEEEEEEvNT_6ParamsE,(.L_x_44 - _ZN7cutlass13device_kernelIN5flash19enable_sm80_to_sm89INS1_16FlashAttnFwdSm80INS1_25CollectiveMainloopFwdSm80ILi8ELi1ELb1EN4cute5tupleIJNS5_1CILi128EEES8_S8_EEELi128ENS_6half_tEfNS_4arch4Sm80ELb1ELb0ELb1ELb1ELb1ELb1ELb1ELb0EEENS1_21CollectiveEpilogueFwdIS9_NS6_IJNS7_ILi1EEESF_SF_EEESA_SC_Li256ELb1ELb1ELb0ELb0EEENS1_19SingleTileSchedulerILb1ELb0ELb1ELi128EEEEEEEEEvNT_6ParamsE)
        .other          _ZN7cutlass13device_kernelIN5flash19enable_sm80_to_sm89INS1_16FlashAttnFwdSm80INS1_25CollectiveMainloopFwdSm80ILi8ELi1ELb1EN4cute5tupleIJNS5_1CILi128EEES8_S8_EEELi128ENS_6half_tEfNS_4arch4Sm80ELb1ELb0ELb1ELb1ELb1ELb1ELb1ELb0EEENS1_21CollectiveEpilogueFwdIS9_NS6_IJNS7_ILi1EEESF_SF_EEESA_SC_Li256ELb1ELb1ELb0ELb0EEENS1_19SingleTileSchedulerILb1ELb0ELb1ELi128EEEEEEEEEvNT_6ParamsE,@"STO_CUDA_ENTRY STV_DEFAULT"
_ZN7cutlass13device_kernelIN5flash19enable_sm80_to_sm89INS1_16FlashAttnFwdSm80INS1_25CollectiveMainloopFwdSm80ILi8ELi1ELb1EN4cute5tupleIJNS5_1CILi128EEES8_S8_EEELi128ENS_6half_tEfNS_4arch4Sm80ELb1ELb0ELb1ELb1ELb1ELb1ELb1ELb0EEENS1_21CollectiveEpilogueFwdIS9_NS6_IJNS7_ILi1EEESF_SF_EEESA_SC_Li256ELb1ELb1ELb0ELb0EEENS1_19SingleTileSchedulerILb1ELb0ELb1ELi128EEEEEEEEEvNT_6ParamsE:
[----:B------:R-:W-:Y:S01]  /*0000*/  LDC R1, c[0x0][0x28] ;  /* 0x00000a00ff017b82 */ /* 0x000fe20000000800 */
[----:B------:R-:W-:Y:S05]  /*0010*/  EXIT ;  /* 0x000000000000794d */ /* 0x000fea0003800000 */
.L_x_8:
        /* <DEDUP_REMOVED lines=14> */
.L_x_44:


//--------------------- .text._ZN7cutlass13device_kernelIN5flash19enable_sm80_to_sm89INS1_16FlashAttnFwdSm80INS1_25CollectiveMainloopFwdSm80ILi4ELi1ELb0EN4cute5tupleIJNS5_1CILi128EEENS7_ILi64EEES8_EEELi128ENS_6half_tEfNS_4arch4Sm80ELb0ELb0ELb1ELb0ELb1ELb0ELb1ELb0EEENS1_21CollectiveEpilogueFwdINS6_IJS8_S8_S9_EEENS6_IJNS7_ILi1EEESH_SH_EEESB_SD_Li128ELb0ELb1ELb0ELb0EEENS1_19SingleTileSchedulerILb0ELb0ELb1ELi128EEEEEEEEEvNT_6ParamsE --------------------------
	.section	.text._ZN7cutlass13device_kernelIN5flash19enable_sm80_to_sm89INS1_16FlashAttnFwdSm80INS1_25CollectiveMainloopFwdSm80ILi4ELi1ELb0EN4cute5tupleIJNS5_1CILi128EEENS7_ILi64EEES8_EEELi128ENS_6half_tEfNS_4arch4Sm80ELb0ELb0ELb1ELb0ELb1ELb0ELb1ELb0EEENS1_21CollectiveEpilogueFwdINS6_IJS8_S8_S9_EEENS6_IJNS7_ILi1EEESH_SH_EEESB_SD_Li128ELb0ELb1ELb0ELb0EEENS1_19SingleTileSchedulerILb0ELb0ELb1ELi128EEEEEEEEEvNT_6ParamsE,"ax",@progbits
	.align	128
.text._ZN7cutlass13device_kernelIN5flash19enable_sm80_to_sm89INS1_16FlashAttnFwdSm80INS1_25CollectiveMainloopFwdSm80ILi4ELi1ELb0EN4cute5tupleIJNS5_1CILi128EEENS7_ILi64EEES8_EEELi128ENS_6half_tEfNS_4arch4Sm80ELb0ELb0ELb1ELb0ELb1ELb0ELb1ELb0EEENS1_21CollectiveEpilogueFwdINS6_IJS8_S8_S9_EEENS6_IJNS7_ILi1EEESH_SH_EEESB_SD_Li128ELb0ELb1ELb0ELb0EEENS1_19SingleTileSchedulerILb0ELb0ELb1ELi128EEEEEEEEEvNT_6ParamsE:
        .type           _ZN7cutlass13device_kernelIN5flash19enable_sm80_to_sm89INS1_16FlashAttnFwdSm80INS1_25CollectiveMainloopFwdSm80ILi4ELi1ELb0EN4cute5tupleIJNS5_1CILi128EEENS7_ILi64EEES8_EEELi128ENS_6half_tEfNS_4arch4Sm80ELb0ELb0ELb1ELb0ELb1ELb0ELb1ELb0EEENS1_21CollectiveEpilogueFwdINS6_IJS8_S8_S9_EEENS6_IJNS7_ILi1EEESH_SH_EEESB_SD_Li128ELb0ELb1ELb0ELb0EEENS1_19SingleTileSchedulerILb0ELb0ELb1ELi128EEEEEEEEEvNT_6ParamsE,@function
        .size           _ZN7cutlass13device_kernelIN5flash19enable_sm80_to_sm89INS1_16FlashAttnFwdSm80INS1_25CollectiveMainloopFwdSm80ILi4ELi1ELb0EN4cute5tupleIJNS5_1CILi128EEENS7_ILi64EEES8_EEELi128ENS_6half_tEfNS_4arch4Sm80ELb0ELb0ELb1ELb0ELb1ELb0ELb1ELb0EEENS1_21CollectiveEpilogueFwdINS6_IJS8_S8_S9_EEENS6_IJNS7_ILi1EEESH_SH_EEESB_SD_Li128ELb0ELb1ELb0ELb0EEENS1_19SingleTileSchedulerILb0ELb0ELb1ELi128EEEEEEEEEvNT_6ParamsE,(.L_x_45 - _ZN7cutlass13device_kernelIN5flash19enable_sm80_to_sm89INS1_16FlashAttnFwdSm80INS1_25CollectiveMainloopFwdSm80ILi4ELi1ELb0EN4cute5tupleIJNS5_1CILi128EEENS7_ILi64EEES8_EEELi128ENS_6half_tEfNS_4arch4Sm80ELb0ELb0ELb1ELb0ELb1ELb0ELb1ELb0EEENS1_21CollectiveEpilogueFwdINS6_IJS8_S8_S9_EEENS6_IJNS7_ILi1EEESH_SH_EEESB_SD_Li128ELb0ELb1ELb0ELb0EEENS1_19SingleTileSchedulerILb0ELb0ELb1ELi128EEEEEEEEEvNT_6ParamsE)
        .other          _ZN7cutlass13device_kernelIN5flash19enable_sm80_to_sm89INS1_16FlashAttnFwdSm80INS1_25CollectiveMainloopFwdSm80ILi4ELi1ELb0EN4cute5tupleIJNS5_1CILi128EEENS7_ILi64EEES8_EEELi128ENS_6half_tEfNS_4arch4Sm80ELb0ELb0ELb1ELb0ELb1ELb0ELb1ELb0EEENS1_21CollectiveEpilogueFwdINS6_IJS8_S8_S9_EEENS6_IJNS7_ILi1EEESH_SH_EEESB_SD_Li128ELb0ELb1ELb0ELb0EEENS1_19SingleTileSchedulerILb0ELb0ELb1ELi128EEEEEEEEEvNT_6ParamsE,@"STO_CUDA_ENTRY STV_DEFAULT"
_ZN7cutlass13device_kernelIN5flash19enable_sm80_to_sm89INS1_16FlashAttnFwdSm80INS1_25CollectiveMainloopFwdSm80ILi4ELi1ELb0EN4cute5tupleIJNS5_1CILi128EEENS7_ILi64EEES8_EEELi128ENS_6half_tEfNS_4arch4Sm80ELb0ELb0ELb1ELb0ELb1ELb0ELb1ELb0EEENS1_21CollectiveEpilogueFwdINS6_IJS8_S8_S9_EEENS6_IJNS7_ILi1EEESH_SH_EEESB_SD_Li128ELb0ELb1ELb0ELb0EEENS1_19SingleTileSchedulerILb0ELb0ELb1ELi128EEEEEEEEEvNT_6ParamsE:
[----:B------:R-:W-:Y:S01]  /*0000*/  LDC R1, c[0x0][0x28] ;  /* 0x00000a00ff017b82 */ /* 0x000fe20000000800 */
[----:B------:R-:W-:Y:S05]  /*0010*/  EXIT ;  /* 0x000000000000794d */ /* 0x000fea0003800000 */
.L_x_9:
        /* <DEDUP_REMOVED lines=14> */
.L_x_45:


//--------------------- .text._ZN7cutlass13device_kernelIN5flash19enable_sm80_to_sm89INS1_16FlashAttnFwdSm80INS1_25CollectiveMainloopFwdSm80ILi4ELi1ELb0EN4cute5tupleIJNS5_1CILi128EEENS7_ILi64EEES8_EEELi128ENS_6half_tEfNS_4arch4Sm80ELb0ELb0ELb1ELb1ELb1ELb0ELb1ELb0EEENS1_21CollectiveEpilogueFwdINS6_IJS8_S8_S9_EEENS6_IJNS7_ILi1EEESH_SH_EEESB_SD_Li128ELb1ELb1ELb0ELb0EEENS1_19SingleTileSchedulerILb1ELb0ELb1ELi128EEEEEEEEEvNT_6ParamsE --------------------------
	.section	.text._ZN7cutlass13device_kernelIN5flash19enable_sm80_to_sm89INS1_16FlashAttnFwdSm80INS1_25CollectiveMainloopFwdSm80ILi4ELi1ELb0EN4cute5tupleIJNS5_1CILi128EEENS7_ILi64EEES8_EEELi128ENS_6half_tEfNS_4arch4Sm80ELb0ELb0ELb1ELb1ELb1ELb0ELb1ELb0EEENS1_21CollectiveEpilogueFwdINS6_IJS8_S8_S9_EEENS6_IJNS7_ILi1EEESH_SH_EEESB_SD_Li128ELb1ELb1ELb0ELb0EEENS1_19SingleTileSchedulerILb1ELb0ELb1ELi128EEEEEEEEEvNT_6ParamsE,"ax",@progbits
	.align	128
.text._ZN7cutlass13device_kernelIN5flash19enable_sm80_to_sm89INS1_16FlashAttnFwdSm80INS1_25CollectiveMainloopFwdSm80ILi4ELi1ELb0EN4cute5tupleIJNS5_1CILi128EEENS7_ILi64EEES8_EEELi128ENS_6half_tEfNS_4arch4Sm80ELb0ELb0ELb1ELb1ELb1ELb0ELb1ELb0EEENS1_21CollectiveEpilogueFwdINS6_IJS8_S8_S9_EEENS6_IJNS7_ILi1EEESH_SH_EEESB_SD_Li128ELb1ELb1ELb0ELb0EEENS1_19SingleTileSchedulerILb1ELb0ELb1ELi128EEEEEEEEEvNT_6ParamsE:
        .type           _ZN7cutlass13device_kernelIN5flash19enable_sm80_to_sm89INS1_16FlashAttnFwdSm80INS1_25CollectiveMainloopFwdSm80ILi4ELi1ELb0EN4cute5tupleIJNS5_1CILi128EEENS7_ILi64EEES8_EEELi128ENS_6half_tEfNS_4arch4Sm80ELb0ELb0ELb1ELb1ELb1ELb0ELb1ELb0EEENS1_21CollectiveEpilogueFwdINS6_IJS8_S8_S9_EEENS6_IJNS7_ILi1EEESH_SH_EEESB_SD_Li128ELb1ELb1ELb0ELb0EEENS1_19SingleTileSchedulerILb1ELb0ELb1ELi128EEEEEEEEEvNT_6ParamsE,@function
        .size           _ZN7cutlass13device_kernelIN5flash19enable_sm80_to_sm89INS1_16FlashAttnFwdSm80INS1_25CollectiveMainloopFwdSm80ILi4ELi1ELb0EN4cute5tupleIJNS5_1CILi128EEENS7_ILi64EEES8_EEELi128ENS_6half_tEfNS_4arch4Sm80ELb0ELb0ELb1ELb1ELb1ELb0ELb1ELb0EEENS1_21CollectiveEpilogueFwdINS6_IJS8_S8_S9_EEENS6_IJNS7_ILi1EEESH_SH_EEESB_SD_Li128ELb1ELb1ELb0ELb0EEENS1_19SingleTileSchedulerILb1ELb0ELb1ELi128EEEEEEEEEvNT_6ParamsE,(.L_x_46 - _ZN7cutlass13device_kernelIN5flash19enable_sm80_to_sm89INS1_16FlashAttnFwdSm80INS1_25CollectiveMainloopFwdSm80ILi4ELi1ELb0EN4cute5tupleIJNS5_1CILi128EEENS7_ILi64EEES8_EEELi128ENS_6half_tEfNS_4arch4Sm80ELb0ELb0ELb1ELb1ELb1ELb0ELb1ELb0EEENS1_21CollectiveEpilogueFwdINS6_IJS8_S8_S9_EEENS6_IJNS7_ILi1EEESH_SH_EEESB_SD_Li128ELb1ELb1ELb0ELb0EEENS1_19SingleTileSchedulerILb1ELb0ELb1ELi128EEEEEEEEEvNT_6ParamsE)
        .other          _ZN7cutlass13device_kernelIN5flash19enable_sm80_to_sm89INS1_16FlashAttnFwdSm80INS1_25CollectiveMainloopFwdSm80ILi4ELi1ELb0EN4cute5tupleIJNS5_1CILi128EEENS7_ILi64EEES8_EEELi128ENS_6half_tEfNS_4arch4Sm80ELb0ELb0ELb1ELb1ELb1ELb0ELb1ELb0EEENS1_21CollectiveEpilogueFwdINS6_IJS8_S8_S9_EEENS6_IJNS7_ILi1EEESH_SH_EEESB_SD_Li128ELb1ELb1ELb0ELb0EEENS1_19SingleTileSchedulerILb1ELb0ELb1ELi128EEEEEEEEEvNT_6ParamsE,@"STO_CUDA_ENTRY STV_DEFAULT"
_ZN7cutlass13device_kernelIN5flash19enable_sm80_to_sm89INS1_16FlashAttnFwdSm80INS1_25CollectiveMainloopFwdSm80ILi4ELi1ELb0EN4cute5tupleIJNS5_1CILi128EEENS7_ILi64EEES8_EEELi128ENS_6half_tEfNS_4arch4Sm80ELb0ELb0ELb1ELb1ELb1ELb0ELb1ELb0EEENS1_21CollectiveEpilogueFwdINS6_IJS8_S8_S9_EEENS6_IJNS7_ILi1EEESH_SH_EEESB_SD_Li128ELb1ELb1ELb0ELb0EEENS1_19SingleTileSchedulerILb1ELb0ELb1ELi128EEEEEEEEEvNT_6ParamsE:
[----:B------:R-:W-:Y:S01]  /*0000*/  LDC R1, c[0x0][0x28] ;  /* 0x00000a00ff017b82 */ /* 0x000fe20000000800 */
[----:B------:R-:W-:Y:S05]  /*0010*/  EXIT ;  /* 0x000000000000794d */ /* 0x000fea0003800000 */
.L_x_10:
        /* <DEDUP_REMOVED lines=14> */
.L_x_46:


//--------------------- .text._ZN7cutlass13device_kernelIN5flash19enable_sm80_to_sm89INS1_16FlashAttnFwdSm80INS1_25CollectiveMainloopFwdSm80ILi4ELi1ELb0EN4cute5tupleIJNS5_1CILi128EEENS7_ILi64EEES8_EEELi128ENS_6half_tEfNS_4arch4Sm80ELb0ELb0ELb1ELb1ELb1ELb1ELb1ELb0EEENS1_21CollectiveEpilogueFwdINS6_IJS8_S8_S9_EEENS6_IJNS7_ILi1EEESH_SH_EEESB_SD_Li128ELb1ELb1ELb0ELb0EEENS1_19SingleTileSchedulerILb1ELb0ELb1ELi128EEEEEEEEEvNT_6ParamsE --------------------------
	.section	.text._ZN7cutlass13device_kernelIN5flash19enable_sm80_to_sm89INS1_16FlashAttnFwdSm80INS1_25CollectiveMainloopFwdSm80ILi4ELi1ELb0EN4cute5tupleIJNS5_1CILi128EEENS7_ILi64EEES8_EEELi128ENS_6half_tEfNS_4arch4Sm80ELb0ELb0ELb1ELb1ELb1ELb1ELb1ELb0EEENS1_21CollectiveEpilogueFwdINS6_IJS8_S8_S9_EEENS6_IJNS7_ILi1EEESH_SH_EEESB_SD_Li128ELb1ELb1ELb0ELb0EEENS1_19SingleTileSchedulerILb1ELb0ELb1ELi128EEEEEEEEEvNT_6ParamsE,"ax",@progbits
	.align	128
.text._ZN7cutlass13device_kernelIN5flash19enable_sm80_to_sm89INS1_16FlashAttnFwdSm80INS1_25CollectiveMainloopFwdSm80ILi4ELi1ELb0EN4cute5tupleIJNS5_1CILi128EEENS7_ILi64EEES8_EEELi128ENS_6half_tEfNS_4arch4Sm80ELb0ELb0ELb1ELb1ELb1ELb1ELb1ELb0EEENS1_21CollectiveEpilogueFwdINS6_IJS8_S8_S9_EEENS6_IJNS7_ILi1EEESH_SH_EEESB_SD_Li128ELb1ELb1ELb0ELb0EEENS1_19SingleTileSchedulerILb1ELb0ELb1ELi128EEEEEEEEEvNT_6ParamsE:
        .type           _ZN7cutlass13device_kernelIN5flash19enable_sm80_to_sm89INS1_16FlashAttnFwdSm80INS1_25CollectiveMainloopFwdSm80ILi4ELi1ELb0EN4cute5tupleIJNS5_1CILi128EEENS7_ILi64EEES8_EEELi128ENS_6half_tEfNS_4arch4Sm80ELb0ELb0ELb1ELb1ELb1ELb1ELb1ELb0EEENS1_21CollectiveEpilogueFwdINS6_IJS8_S8_S9_EEENS6_IJNS7_ILi1EEESH_SH_EEESB_SD_Li128ELb1ELb1ELb0ELb0EEENS1_19SingleTileSchedulerILb1ELb0ELb1ELi128EEEEEEEEEvNT_6ParamsE,@function
        .size           _ZN7cutlass13device_kernelIN5flash19enable_sm80_to_sm89INS1_16FlashAttnFwdSm80INS1_25CollectiveMainloopFwdSm80ILi4ELi1ELb0EN4cute5tupleIJNS5_1CILi128EEENS7_ILi64EEES8_EEELi128ENS_6half_tEfNS_4arch4Sm80ELb0ELb0ELb1ELb1ELb1ELb1ELb1ELb0EEENS1_21CollectiveEpilogueFwdINS6_IJS8_S8_S9_EEENS6_IJNS7_ILi1EEESH_SH_EEESB_SD_Li128ELb1ELb1ELb0ELb0EEENS1_19SingleTileSchedulerILb1ELb0ELb1ELi128EEEEEEEEEvNT_6ParamsE,(.L_x_47 - _ZN7cutlass13device_kernelIN5flash19enable_sm80_to_sm89INS1_16FlashAttnFwdSm80INS1_25CollectiveMainloopFwdSm80ILi4ELi1ELb0EN4cute5tupleIJNS5_1CILi128EEENS7_ILi64EEES8_EEELi128ENS_6half_tEfNS_4arch4Sm80ELb0ELb0ELb1ELb1ELb1ELb1ELb1ELb0EEENS1_21CollectiveEpilogueFwdINS6_IJS8_S8_S9_EEENS6_IJNS7_ILi1EEESH_SH_EEESB_SD_Li128ELb1ELb1ELb0ELb0EEENS1_19SingleTileSchedulerILb1ELb0ELb1ELi128EEEEEEEEEvNT_6ParamsE)
        .other          _ZN7cutlass13device_kernelIN5flash19enable_sm80_to_sm89INS1_16FlashAttnFwdSm80INS1_25CollectiveMainloopFwdSm80ILi4ELi1ELb0EN4cute5tupleIJNS5_1CILi128EEENS7_ILi64EEES8_EEELi128ENS_6half_tEfNS_4arch4Sm80ELb0ELb0ELb1ELb1ELb1ELb1ELb1ELb0EEENS1_21CollectiveEpilogueFwdINS6_IJS8_S8_S9_EEENS6_IJNS7_ILi1EEESH_SH_EEESB_SD_Li128ELb1ELb1ELb0ELb0EEENS1_19SingleTileSchedulerILb1ELb0ELb1ELi128EEEEEEEEEvNT_6ParamsE,@"STO_CUDA_ENTRY STV_DEFAULT"
_ZN7cutlass13device_kernelIN5flash19enable_sm80_to_sm89INS1_16FlashAttnFwdSm80INS1_25CollectiveMainloopFwdSm80ILi4ELi1ELb0EN4cute5tupleIJNS5_1CILi128EEENS7_ILi64EEES8_EEELi128ENS_6half_tEfNS_4arch4Sm80ELb0ELb0ELb1ELb1ELb1ELb1ELb1ELb0EEENS1_21CollectiveEpilogueFwdINS6_IJS8_S8_S9_EEENS6_IJNS7_ILi1EEESH_SH_EEESB_SD_Li128ELb1ELb1ELb0ELb0EEENS1_19SingleTileSchedulerILb1ELb0ELb1ELi128EEEEEEEEEvNT_6ParamsE:
[----:B------:R-:W-:Y:S01]  /*0000*/  LDC R1, c[0x0][0x28] ;  /* 0x00000a00ff017b82 */ /* 0x000fe20000000800 */
[----:B------:R-:W-:Y:S05]  /*0010*/  EXIT ;  /* 0x000000000000794d */ /* 0x000fea0003800000 */
.L_x_11:
        /* <DEDUP_REMOVED lines=14> */
.L_x_47:


//--------------------- .text._ZN7cutlass13device_kernelIN5flash19enable_sm80_to_sm89INS1_16FlashAttnFwdSm80INS1_25CollectiveMainloopFwdSm80ILi4ELi1ELb0EN4cute5tupleIJNS5_1CILi128EEENS7_ILi48EEES8_EEELi128ENS_6half_tEfNS_4arch4Sm80ELb0ELb1ELb1ELb0ELb1ELb0ELb1ELb0EEENS1_21CollectiveEpilogueFwdINS6_IJS8_S8_S9_EEENS6_IJNS7_ILi1EEESH_SH_EEESB_SD_Li128ELb0ELb1ELb0ELb0EEENS1_19SingleTileSchedulerILb0ELb0ELb1ELi128EEEEEEEEEvNT_6ParamsE --------------------------
	.section	.text._ZN7cutlass13device_kernelIN5flash19enable_sm80_to_sm89INS1_16FlashAttnFwdSm80INS1_25CollectiveMainloopFwdSm80ILi4ELi1ELb0EN4cute5tupleIJNS5_1CILi128EEENS7_ILi48EEES8_EEELi128ENS_6half_tEfNS_4arch4Sm80ELb0ELb1ELb1ELb0ELb1ELb0ELb1ELb0EEENS1_21CollectiveEpilogueFwdINS6_IJS8_S8_S9_EEENS6_IJNS7_ILi1EEESH_SH_EEESB_SD_Li128ELb0ELb1ELb0ELb0EEENS1_19SingleTileSchedulerILb0ELb0ELb1ELi128EEEEEEEEEvNT_6ParamsE,"ax",@progbits
	.align	128
.text._ZN7cutlass13device_kernelIN5flash19enable_sm80_to_sm89INS1_16FlashAttnFwdSm80INS1_25CollectiveMainloopFwdSm80ILi4ELi1ELb0EN4cute5tupleIJNS5_1CILi128EEENS7_ILi48EEES8_EEELi128ENS_6half_tEfNS_4arch4Sm80ELb0ELb1ELb1ELb0ELb1ELb0ELb1ELb0EEENS1_21CollectiveEpilogueFwdINS6_IJS8_S8_S9_EEENS6_IJNS7_ILi1EEESH_SH_EEESB_SD_Li128ELb0ELb1ELb0ELb0EEENS1_19SingleTileSchedulerILb0ELb0ELb1ELi128EEEEEEEEEvNT_6ParamsE:
        .type           _ZN7cutlass13device_kernelIN5flash19enable_sm80_to_sm89INS1_16FlashAttnFwdSm80INS1_25CollectiveMainloopFwdSm80ILi4ELi1ELb0EN4cute5tupleIJNS5_1CILi128EEENS7_ILi48EEES8_EEELi128ENS_6half_tEfNS_4arch4Sm80ELb0ELb1ELb1ELb0ELb1ELb0ELb1ELb0EEENS1_21CollectiveEpilogueFwdINS6_IJS8_S8_S9_EEENS6_IJNS7_ILi1EEESH_SH_EEESB_SD_Li128ELb0ELb1ELb0ELb0EEENS1_19SingleTileSchedulerILb0ELb0ELb1ELi128EEEEEEEEEvNT_6ParamsE,@function
        .size           _ZN7cutlass13device_kernelIN5flash19enable_sm80_to_sm89INS1_16FlashAttnFwdSm80INS1_25CollectiveMainloopFwdSm80ILi4ELi1ELb0EN4cute5tupleIJNS5_1CILi128EEENS7_ILi48EEES8_EEELi128ENS_6half_tEfNS_4arch4Sm80ELb0ELb1ELb1ELb0ELb1ELb0ELb1ELb0EEENS1_21CollectiveEpilogueFwdINS6_IJS8_S8_S9_EEENS6_IJNS7_ILi1EEESH_SH_EEESB_SD_Li128ELb0ELb1ELb0ELb0EEENS1_19SingleTileSchedulerILb0ELb0ELb1ELi128EEEEEEEEEvNT_6ParamsE,(.L_x_48 - _ZN7cutlass13device_kernelIN5flash19enable_sm80_to_sm89INS1_16FlashAttnFwdSm80INS1_25CollectiveMainloopFwdSm80ILi4ELi1ELb0EN4cute5tupleIJNS5_1CILi128EEENS7_ILi48EEES8_EEELi128ENS_6half_tEfNS_4arch4Sm80ELb0ELb1ELb1ELb0ELb1ELb0ELb1ELb0EEENS1_21CollectiveEpilogueFwdINS6_IJS8_S8_S9_EEENS6_IJNS7_ILi1EEESH_SH_EEESB_SD_Li128ELb0ELb1ELb0ELb0EEENS1_19SingleTileSchedulerILb0ELb0ELb1ELi128EEEEEEEEEvNT_6ParamsE)
        .other          _ZN7cutlass13device_kernelIN5flash19enable_sm80_to_sm89INS1_16FlashAttnFwdSm80INS1_25CollectiveMainloopFwdSm80ILi4ELi1ELb0EN4cute5tupleIJNS5_1CILi128EEENS7_ILi48EEES8_EEELi128ENS_6half_tEfNS_4arch4Sm80ELb0ELb1ELb1ELb0ELb1ELb0ELb1ELb0EEENS1_21CollectiveEpilogueFwdINS6_IJS8_S8_S9_EEENS6_IJNS7_ILi1EEESH_SH_EEESB_SD_Li128ELb0ELb1ELb0ELb0EEENS1_19SingleTileSchedulerILb0ELb0ELb1ELi128EEEEEEEEEvNT_6ParamsE,@"STO_CUDA_ENTRY STV_DEFAULT"
_ZN7cutlass13device_kernelIN5flash19enable_sm80_to_sm89INS1_16FlashAttnFwdSm80INS1_25CollectiveMainloopFwdSm80ILi4ELi1ELb0EN4cute5tupleIJNS5_1CILi128EEENS7_ILi48EEES8_EEELi128ENS_6half_tEfNS_4arch4Sm80ELb0ELb1ELb1ELb0ELb1ELb0ELb1ELb0EEENS1_21CollectiveEpilogueFwdINS6_IJS8_S8_S9_EEENS6_IJNS7_ILi1EEESH_SH_EEESB_SD_Li128ELb0ELb1ELb0ELb0EEENS1_19SingleTileSchedulerILb0ELb0ELb1ELi128EEEEEEEEEvNT_6ParamsE:
[----:B------:R-:W-:Y:S01]  /*0000*/  LDC R1, c[0x0][0x28] ;  /* 0x00000a00ff017b82 */ /* 0x000fe20000000800 */
[----:B------:R-:W-:Y:S05]  /*0010*/  EXIT ;  /* 0x000000000000794d */ /* 0x000fea0003800000 */
.L_x_12:
        /* <DEDUP_REMOVED lines=14> */
.L_x_48:


//--------------------- .text._ZN7cutlass13device_kernelIN5flash19enable_sm80_to_sm89INS1_16FlashAttnFwdSm80INS1_25CollectiveMainloopFwdSm80ILi4ELi1ELb0EN4cute5tupleIJNS5_1CILi128EEENS7_ILi48EEES8_EEELi128ENS_6half_tEfNS_4arch4Sm80ELb0ELb1ELb1ELb1ELb1ELb0ELb1ELb0EEENS1_21CollectiveEpilogueFwdINS6_IJS8_S8_S9_EEENS6_IJNS7_ILi1EEESH_SH_EEESB_SD_Li128ELb1ELb1ELb0ELb0EEENS1_19SingleTileSchedulerILb1ELb0ELb1ELi128EEEEEEEEEvNT_6ParamsE --------------------------
	.section	.text._ZN7cutlass13device_kernelIN5flash19enable_sm80_to_sm89INS1_16FlashAttnFwdSm80INS1_25CollectiveMainloopFwdSm80ILi4ELi1ELb0EN4cute5tupleIJNS5_1CILi128EEENS7_ILi48EEES8_EEELi128ENS_6half_tEfNS_4arch4Sm80ELb0ELb1ELb1ELb1ELb1ELb0ELb1ELb0EEENS1_21CollectiveEpilogueFwdINS6_IJS8_S8_S9_EEENS6_IJNS7_ILi1EEESH_SH_EEESB_SD_Li128ELb1ELb1ELb0ELb0EEENS1_19SingleTileSchedulerILb1ELb0ELb1ELi128EEEEEEEEEvNT_6ParamsE,"ax",@progbits
	.align	128
.text._ZN7cutlass13device_kernelIN5flash19enable_sm80_to_sm89INS1_16FlashAttnFwdSm80INS1_25CollectiveMainloopFwdSm80ILi4ELi1ELb0EN4cute5tupleIJNS5_1CILi128EEENS7_ILi48EEES8_EEELi128ENS_6half_tEfNS_4arch4Sm80ELb0ELb1ELb1ELb1ELb1ELb0ELb1ELb0EEENS1_21CollectiveEpilogueFwdINS6_IJS8_S8_S9_EEENS6_IJNS7_ILi1EEESH_SH_EEESB_SD_Li128ELb1ELb1ELb0ELb0EEENS1_19SingleTileSchedulerILb1ELb0ELb1ELi128EEEEEEEEEvNT_6ParamsE:
        .type           _ZN7cutlass13device_kernelIN5flash19enable_sm80_to_sm89INS1_16FlashAttnFwdSm80INS1_25CollectiveMainloopFwdSm80ILi4ELi1ELb0EN4cute5tupleIJNS5_1CILi128EEENS7_ILi48EEES8_EEELi128ENS_6half_tEfNS_4arch4Sm80ELb0ELb1ELb1ELb1ELb1ELb0ELb1ELb0EEENS1_21CollectiveEpilogueFwdINS6_IJS8_S8_S9_EEENS6_IJNS7_ILi1EEESH_SH_EEESB_SD_Li128ELb1ELb1ELb0ELb0EEENS1_19SingleTileSchedulerILb1ELb0ELb1ELi128EEEEEEEEEvNT_6ParamsE,@function
        .size           _ZN7cutlass13device_kernelIN5flash19enable_sm80_to_sm89INS1_16FlashAttnFwdSm80INS1_25CollectiveMainloopFwdSm80ILi4ELi1ELb0EN4cute5tupleIJNS5_1CILi128EEENS7_ILi48EEES8_EEELi128ENS_6half_tEfNS_4arch4Sm80ELb0ELb1ELb1ELb1ELb1ELb0ELb1ELb0EEENS1_21CollectiveEpilogueFwdINS6_IJS8_S8_S9_EEENS6_IJNS7_ILi1EEESH_SH_EEESB_SD_Li128ELb1ELb1ELb0ELb0EEENS1_19SingleTileSchedulerILb1ELb0ELb1ELi128EEEEEEEEEvNT_6ParamsE,(.L_x_49 - _ZN7cutlass13device_kernelIN5flash19enable_sm80_to_sm89INS1_16FlashAttnFwdSm80INS1_25CollectiveMainloopFwdSm80ILi4ELi1ELb0EN4cute5tupleIJNS5_1CILi128EEENS7_ILi48EEES8_EEELi128ENS_6half_tEfNS_4arch4Sm80ELb0ELb1ELb1ELb1ELb1ELb0ELb1ELb0EEENS1_21CollectiveEpilogueFwdINS6_IJS8_S8_S9_EEENS6_IJNS7_ILi1EEESH_SH_EEESB_SD_Li128ELb1ELb1ELb0ELb0EEENS1_19SingleTileSchedulerILb1ELb0ELb1ELi128EEEEEEEEEvNT_6ParamsE)
        .other          _ZN7cutlass13device_kernelIN5flash19enable_sm80_to_sm89INS1_16FlashAttnFwdSm80INS1_25CollectiveMainloopFwdSm80ILi4ELi1ELb0EN4cute5tupleIJNS5_1CILi128EEENS7_ILi48EEES8_EEELi128ENS_6half_tEfNS_4arch4Sm80ELb0ELb1ELb1ELb1ELb1ELb0ELb1ELb0EEENS1_21CollectiveEpilogueFwdINS6_IJS8_S8_S9_EEENS6_IJNS7_ILi1EEESH_SH_EEESB_SD_Li128ELb1ELb1ELb0ELb0EEENS1_19SingleTileSchedulerILb1ELb0ELb1ELi128EEEEEEEEEvNT_6ParamsE,@"STO_CUDA_ENTRY STV_DEFAULT"
_ZN7cutlass13device_kernelIN5flash19enable_sm80_to_sm89INS1_16FlashAttnFwdSm80INS1_25CollectiveMainloopFwdSm80ILi4ELi1ELb0EN4cute5tupleIJNS5_1CILi128EEENS7_ILi48EEES8_EEELi128ENS_6half_tEfNS_4arch4Sm80ELb0ELb1ELb1ELb1ELb1ELb0ELb1ELb0EEENS1_21CollectiveEpilogueFwdINS6_IJS8_S8_S9_EEENS6_IJNS7_ILi1EEESH_SH_EEESB_SD_Li128ELb1ELb1ELb0ELb0EEENS1_19SingleTileSchedulerILb1ELb0ELb1ELi128EEEEEEEEEvNT_6ParamsE:
[----:B------:R-:W-:Y:S01]  /*0000*/  LDC R1, c[0x0][0x28] ;  /* 0x00000a00ff017b82 */ /* 0x000fe20000000800 */
[----:B------:R-:W-:Y:S05]  /*0010*/  EXIT ;  /* 0x000000000000794d */ /* 0x000fea0003800000 */
.L_x_13:
        /* <DEDUP_REMOVED lines=14> */
.L_x_49:


//--------------------- .text._ZN7cutlass13device_kernelIN5flash19enable_sm80_to_sm89INS1_16FlashAttnFwdSm80INS1_25CollectiveMainloopFwdSm80ILi4ELi1ELb0EN4cute5tupleIJNS5_1CILi128EEENS7_ILi48EEES8_EEELi128ENS_6half_tEfNS_4arch4Sm80ELb0ELb1ELb1ELb1ELb1ELb1ELb1ELb0EEENS1_21CollectiveEpilogueFwdINS6_IJS8_S8_S9_EEENS6_IJNS7_ILi1EEESH_SH_EEESB_SD_Li128ELb1ELb1ELb0ELb0EEENS1_19SingleTileSchedulerILb1ELb0ELb1ELi128EEEEEEEEEvNT_6ParamsE --------------------------
	.section	.text._ZN7cutlass13device_kernelIN5flash19enable_sm80_to_sm89INS1_16FlashAttnFwdSm80INS1_25CollectiveMainloopFwdSm80ILi4ELi1ELb0EN4cute5tupleIJNS5_1CILi128EEENS7_ILi48EEES8_EEELi128ENS_6half_tEfNS_4arch4Sm80ELb0ELb1ELb1ELb1ELb1ELb1ELb1ELb0EEENS1_21CollectiveEpilogueFwdINS6_IJS8_S8_S9_EEENS6_IJNS7_ILi1EEESH_SH_EEESB_SD_Li128ELb1ELb1ELb0ELb0EEENS1_19SingleTileSchedulerILb1ELb0ELb1ELi128EEEEEEEEEvNT_6ParamsE,"ax",@progbits
	.align	128
.text._ZN7cutlass13device_kernelIN5flash19enable_sm80_to_sm89INS1_16FlashAttnFwdSm80INS1_25CollectiveMainloopFwdSm80ILi4ELi1ELb0EN4cute5tupleIJNS5_1CILi128EEENS7_ILi48EEES8_EEELi128ENS_6half_tEfNS_4arch4Sm80ELb0ELb1ELb1ELb1ELb1ELb1ELb1ELb0EEENS1_21CollectiveEpilogueFwdINS6_IJS8_S8_S9_EEENS6_IJNS7_ILi1EEESH_SH_EEESB_SD_Li128ELb1ELb1ELb0ELb0EEENS1_19SingleTileSchedulerILb1ELb0ELb1ELi128EEEEEEEEEvNT_6ParamsE:
        .type           _ZN7cutlass13device_kernelIN5flash19enable_sm80_to_sm89INS1_16FlashAttnFwdSm80INS1_25CollectiveMainloopFwdSm80ILi4ELi1ELb0EN4cute5tupleIJNS5_1CILi128EEENS7_ILi48EEES8_EEELi128ENS_6half_tEfNS_4arch4Sm80ELb0ELb1ELb1ELb1ELb1ELb1ELb1ELb0EEENS1_21CollectiveEpilogueFwdINS6_IJS8_S8_S9_EEENS6_IJNS7_ILi1EEESH_SH_EEESB_SD_Li128ELb1ELb1ELb0ELb0EEENS1_19SingleTileSchedulerILb1ELb0ELb1ELi128EEEEEEEEEvNT_6ParamsE,@function
        .size           _ZN7cutlass13device_kernelIN5flash19enable_sm80_to_sm89INS1_16FlashAttnFwdSm80INS1_25CollectiveMainloopFwdSm80ILi4ELi1ELb0EN4cute5tupleIJNS5_1CILi128EEENS7_ILi48EEES8_EEELi128ENS_6half_tEfNS_4arch4Sm80ELb0ELb1ELb1ELb1ELb1ELb1ELb1ELb0EEENS1_21CollectiveEpilogueFwdINS6_IJS8_S8_S9_EEENS6_IJNS7_ILi1EEESH_SH_EEESB_SD_Li128ELb1ELb1ELb0ELb0EEENS1_19SingleTileSchedulerILb1ELb0ELb1ELi128EEEEEEEEEvNT_6ParamsE,(.L_x_50 - _ZN7cutlass13device_kernelIN5flash19enable_sm80_to_sm89INS1_16FlashAttnFwdSm80INS1_25CollectiveMainloopFwdSm80ILi4ELi1ELb0EN4cute5tupleIJNS5_1CILi128EEENS7_ILi48EEES8_EEELi128ENS_6half_tEfNS_4arch4Sm80ELb0ELb1ELb1ELb1ELb1ELb1ELb1ELb0EEENS1_21CollectiveEpilogueFwdINS6_IJS8_S8_S9_EEENS6_IJNS7_ILi1EEESH_SH_EEESB_SD_Li128ELb1ELb1ELb0ELb0EEENS1_19SingleTileSchedulerILb1ELb0ELb1ELi128EEEEEEEEEvNT_6ParamsE)
        .other          _ZN7cutlass13device_kernelIN5flash19enable_sm80_to_sm89INS1_16FlashAttnFwdSm80INS1_25CollectiveMainloopFwdSm80ILi4ELi1ELb0EN4cute5tupleIJNS5_1CILi128EEENS7_ILi48EEES8_EEELi128ENS_6half_tEfNS_4arch4Sm80ELb0ELb1ELb1ELb1ELb1ELb1ELb1ELb0EEENS1_21CollectiveEpilogueFwdINS6_IJS8_S8_S9_EEENS6_IJNS7_ILi1EEESH_SH_EEESB_SD_Li128ELb1ELb1ELb0ELb0EEENS1_19SingleTileSchedulerILb1ELb0ELb1ELi128EEEEEEEEEvNT_6ParamsE,@"STO_CUDA_ENTRY STV_DEFAULT"
_ZN7cutlass13device_kernelIN5flash19enable_sm80_to_sm89INS1_16FlashAttnFwdSm80INS1_25CollectiveMainloopFwdSm80ILi4ELi1ELb0EN4cute5tupleIJNS5_1CILi128EEENS7_ILi48EEES8_EEELi128ENS_6half_tEfNS_4arch4Sm80ELb0ELb1ELb1ELb1ELb1ELb1ELb1ELb0EEENS1_21CollectiveEpilogueFwdINS6_IJS8_S8_S9_EEENS6_IJNS7_ILi1EEESH_SH_EEESB_SD_Li128ELb1ELb1ELb0ELb0EEENS1_19SingleTileSchedulerILb1ELb0ELb1ELi128EEEEEEEEEvNT_6ParamsE:
[----:B------:R-:W-:Y:S01]  /*0000*/  LDC R1, c[0x0][0x28] ;  /* 0x00000a00ff017b82 */ /* 0x000fe20000000800 */
[----:B------:R-:W-:Y:S05]  /*0010*/  EXIT ;  /* 0x000000000000794d */ /* 0x000fea0003800000 */
.L_x_14:
        /* <DEDUP_REMOVED lines=14> */
.L_x_50:


//--------------------- .text._ZN7cutlass13device_kernelIN5flash19enable_sm80_to_sm89INS1_16FlashAttnFwdSm80INS1_25CollectiveMainloopFwdSm80ILi4ELi1ELb0EN4cute5tupleIJNS5_1CILi128EEENS7_ILi64EEES8_EEELi128ENS_6half_tEfNS_4arch4Sm80ELb1ELb0ELb1ELb0ELb1ELb0ELb1ELb0EEENS1_21CollectiveEpilogueFwdINS6_IJS8_S8_S9_EEENS6_IJNS7_ILi1EEESH_SH_EEESB_SD_Li128ELb0ELb1ELb0ELb0EEENS1_30DynamicPersistentTileSchedulerILi128ELi128ELb0ELb1ELb0EEEEEEEEEvNT_6ParamsE --------------------------
	.section	.text._ZN7cutlass13device_kernelIN5flash19enable_sm80_to_sm89INS1_16FlashAttnFwdSm80INS1_25CollectiveMainloopFwdSm80ILi4ELi1ELb0EN4cute5tupleIJNS5_1CILi128EEENS7_ILi64EEES8_EEELi128ENS_6half_tEfNS_4arch4Sm80ELb1ELb0ELb1ELb0ELb1ELb0ELb1ELb0EEENS1_21CollectiveEpilogueFwdINS6_IJS8_S8_S9_EEENS6_IJNS7_ILi1EEESH_SH_EEESB_SD_Li128ELb0ELb1ELb0ELb0EEENS1_30DynamicPersistentTileSchedulerILi128ELi128ELb0ELb1ELb0EEEEEEEEEvNT_6ParamsE,"ax",@progbits
	.align	128
.text._ZN7cutlass13device_kernelIN5flash19enable_sm80_to_sm89INS1_16FlashAttnFwdSm80INS1_25CollectiveMainloopFwdSm80ILi4ELi1ELb0EN4cute5tupleIJNS5_1CILi128EEENS7_ILi64EEES8_EEELi128ENS_6half_tEfNS_4arch4Sm80ELb1ELb0ELb1ELb0ELb1ELb0ELb1ELb0EEENS1_21CollectiveEpilogueFwdINS6_IJS8_S8_S9_EEENS6_IJNS7_ILi1EEESH_SH_EEESB_SD_Li128ELb0ELb1ELb0ELb0EEENS1_30DynamicPersistentTileSchedulerILi128ELi128ELb0ELb1ELb0EEEEEEEEEvNT_6ParamsE:
        .type           _ZN7cutlass13device_kernelIN5flash19enable_sm80_to_sm89INS1_16FlashAttnFwdSm80INS1_25CollectiveMainloopFwdSm80ILi4ELi1ELb0EN4cute5tupleIJNS5_1CILi128EEENS7_ILi64EEES8_EEELi128ENS_6half_tEfNS_4arch4Sm80ELb1ELb0ELb1ELb0ELb1ELb0ELb1ELb0EEENS1_21CollectiveEpilogueFwdINS6_IJS8_S8_S9_EEENS6_IJNS7_ILi1EEESH_SH_EEESB_SD_Li128ELb0ELb1ELb0ELb0EEENS1_30DynamicPersistentTileSchedulerILi128ELi128ELb0ELb1ELb0EEEEEEEEEvNT_6ParamsE,@function
        .size           _ZN7cutlass13device_kernelIN5flash19enable_sm80_to_sm89INS1_16FlashAttnFwdSm80INS1_25CollectiveMainloopFwdSm80ILi4ELi1ELb0EN4cute5tupleIJNS5_1CILi128EEENS7_ILi64EEES8_EEELi128ENS_6half_tEfNS_4arch4Sm80ELb1ELb0ELb1ELb0ELb1ELb0ELb1ELb0EEENS1_21CollectiveEpilogueFwdINS6_IJS8_S8_S9_EEENS6_IJNS7_ILi1EEESH_SH_EEESB_SD_Li128ELb0ELb1ELb0ELb0EEENS1_30DynamicPersistentTileSchedulerILi128ELi128ELb0ELb1ELb0EEEEEEEEEvNT_6ParamsE,(.L_x_51 - _ZN7cutlass13device_kernelIN5flash19enable_sm80_to_sm89INS1_16FlashAttnFwdSm80INS1_25CollectiveMainloopFwdSm80ILi4ELi1ELb0EN4cute5tupleIJNS5_1CILi128EEENS7_ILi64EEES8_EEELi128ENS_6half_tEfNS_4arch4Sm80ELb1ELb0ELb1ELb0ELb1ELb0ELb1ELb0EEENS1_21CollectiveEpilogueFwdINS6_IJS8_S8_S9_EEENS6_IJNS7_ILi1EEESH_SH_EEESB_SD_Li128ELb0ELb1ELb0ELb0EEENS1_30DynamicPersistentTileSchedulerILi128ELi128ELb0ELb1ELb0EEEEEEEEEvNT_6ParamsE)
        .other          _ZN7cutlass13device_kernelIN5flash19enable_sm80_to_sm89INS1_16FlashAttnFwdSm80INS1_25CollectiveMainloopFwdSm80ILi4ELi1ELb0EN4cute5tupleIJNS5_1CILi128EEENS7_ILi64EEES8_EEELi128ENS_6half_tEfNS_4arch4Sm80ELb1ELb0ELb1ELb0ELb1ELb0ELb1ELb0EEENS1_21CollectiveEpilogueFwdINS6_IJS8_S8_S9_EEENS6_IJNS7_ILi1EEESH_SH_EEESB_SD_Li128ELb0ELb1ELb0ELb0EEENS1_30DynamicPersistentTileSchedulerILi128ELi128ELb0ELb1ELb0EEEEEEEEEvNT_6ParamsE,@"STO_CUDA_ENTRY STV_DEFAULT"
_ZN7cutlass13device_kernelIN5flash19enable_sm80_to_sm89INS1_16FlashAttnFwdSm80INS1_25CollectiveMainloopFwdSm80ILi4ELi1ELb0EN4cute5tupleIJNS5_1CILi128EEENS7_ILi64EEES8_EEELi128ENS_6half_tEfNS_4arch4Sm80ELb1ELb0ELb1ELb0ELb1ELb0ELb1ELb0EEENS1_21CollectiveEpilogueFwdINS6_IJS8_S8_S9_EEENS6_IJNS7_ILi1EEESH_SH_EEESB_SD_Li128ELb0ELb1ELb0ELb0EEENS1_30DynamicPersistentTileSchedulerILi128ELi128ELb0ELb1ELb0EEEEEEEEEvNT_6ParamsE:
[----:B------:R-:W-:Y:S01]  /*0000*/  LDC R1, c[0x0][0x28] ;  /* 0x00000a00ff017b82 */ /* 0x000fe20000000800 */
[----:B------:R-:W-:Y:S05]  /*0010*/  EXIT ;  /* 0x000000000000794d */ /* 0x000fea0003800000 */
.L_x_15:
        /* <DEDUP_REMOVED lines=14> */
.L_x_51:


//--------------------- .text._ZN7cutlass13device_kernelIN5flash19enable_sm80_to_sm89INS1_16FlashAttnFwdSm80INS1_25CollectiveMainloopFwdSm80ILi4ELi1ELb0EN4cute5tupleIJNS5_1CILi128EEENS7_ILi64EEES8_EEELi128ENS_6half_tEfNS_4arch4Sm80ELb1ELb0ELb1ELb1ELb1ELb0ELb1ELb0EEENS1_21CollectiveEpilogueFwdINS6_IJS8_S8_S9_EEENS6_IJNS7_ILi1EEESH_SH_EEESB_SD_Li128ELb1ELb1ELb0ELb0EEENS1_19SingleTileSchedulerILb1ELb0ELb1ELi128EEEEEEEEEvNT_6ParamsE --------------------------
	.section	.text._ZN7cutlass13device_kernelIN5flash19enable_sm80_to_sm89INS1_16FlashAttnFwdSm80INS1_25CollectiveMainloopFwdSm80ILi4ELi1ELb0EN4cute5tupleIJNS5_1CILi128EEENS7_ILi64EEES8_EEELi128ENS_6half_tEfNS_4arch4Sm80ELb1ELb0ELb1ELb1ELb1ELb0ELb1ELb0EEENS1_21CollectiveEpilogueFwdINS6_IJS8_S8_S9_EEENS6_IJNS7_ILi1EEESH_SH_EEESB_SD_Li128ELb1ELb1ELb0ELb0EEENS1_19SingleTileSchedulerILb1ELb0ELb1ELi128EEEEEEEEEvNT_6ParamsE,"ax",@progbits
	.align	128
.text._ZN7cutlass13device_kernelIN5flash19enable_sm80_to_sm89INS1_16FlashAttnFwdSm80INS1_25CollectiveMainloopFwdSm80ILi4ELi1ELb0EN4cute5tupleIJNS5_1CILi128EEENS7_ILi64EEES8_EEELi128ENS_6half_tEfNS_4arch4Sm80ELb1ELb0ELb1ELb1ELb1ELb0ELb1ELb0EEENS1_21CollectiveEpilogueFwdINS6_IJS8_S8_S9_EEENS6_IJNS7_ILi1EEESH_SH_EEESB_SD_Li128ELb1ELb1ELb0ELb0EEENS1_19SingleTileSchedulerILb1ELb0ELb1ELi128EEEEEEEEEvNT_6ParamsE:
        .type           _ZN7cutlass13device_kernelIN5flash19enable_sm80_to_sm89INS1_16FlashAttnFwdSm80INS1_25CollectiveMainloopFwdSm80ILi4ELi1ELb0EN4cute5tupleIJNS5_1CILi128EEENS7_ILi64EEES8_EEELi128ENS_6half_tEfNS_4arch4Sm80ELb1ELb0ELb1ELb1ELb1ELb0ELb1ELb0EEENS1_21CollectiveEpilogueFwdINS6_IJS8_S8_S9_EEENS6_IJNS7_ILi1EEESH_SH_EEESB_SD_Li128ELb1ELb1ELb0ELb0EEENS1_19SingleTileSchedulerILb1ELb0ELb1ELi128EEEEEEEEEvNT_6ParamsE,@function
        .size           _ZN7cutlass13device_kernelIN5flash19enable_sm80_to_sm89INS1_16FlashAttnFwdSm80INS1_25CollectiveMainloopFwdSm80ILi4ELi1ELb0EN4cute5tupleIJNS5_1CILi128EEENS7_ILi64EEES8_EEELi128ENS_6half_tEfNS_4arch4Sm80ELb1ELb0ELb1ELb1ELb1ELb0ELb1ELb0EEENS1_21CollectiveEpilogueFwdINS6_IJS8_S8_S9_EEENS6_IJNS7_ILi1EEESH_SH_EEESB_SD_Li128ELb1ELb1ELb0ELb0EEENS1_19SingleTileSchedulerILb1ELb0ELb1ELi128EEEEEEEEEvNT_6ParamsE,(.L_x_52 - _ZN7cutlass13device_kernelIN5flash19enable_sm80_to_sm89INS1_16FlashAttnFwdSm80INS1_25CollectiveMainloopFwdSm80ILi4ELi1ELb0EN4cute5tupleIJNS5_1CILi128EEENS7_ILi64EEES8_EEELi128ENS_6half_tEfNS_4arch4Sm80ELb1ELb0ELb1ELb1ELb1ELb0ELb1ELb0EEENS1_21CollectiveEpilogueFwdINS6_IJS8_S8_S9_EEENS6_IJNS7_ILi1EEESH_SH_EEESB_SD_Li128ELb1ELb1ELb0ELb0EEENS1_19SingleTileSchedulerILb1ELb0ELb1ELi128EEEEEEEEEvNT_6ParamsE)
        .other          _ZN7cutlass13device_kernelIN5flash19enable_sm80_to_sm89INS1_16FlashAttnFwdSm80INS1_25CollectiveMainloopFwdSm80ILi4ELi1ELb0EN4cute5tupleIJNS5_1CILi128EEENS7_ILi64EEES8_EEELi128ENS_6half_tEfNS_4arch4Sm80ELb1ELb0ELb1ELb1ELb1ELb0ELb1ELb0EEENS1_21CollectiveEpilogueFwdINS6_IJS8_S8_S9_EEENS6_IJNS7_ILi1EEESH_SH_EEESB_SD_Li128ELb1ELb1ELb0ELb0EEENS1_19SingleTileSchedulerILb1ELb0ELb1ELi128EEEEEEEEEvNT_6ParamsE,@"STO_CUDA_ENTRY STV_DEFAULT"
_ZN7cutlass13device_kernelIN5flash19enable_sm80_to_sm89INS1_16FlashAttnFwdSm80INS1_25CollectiveMainloopFwdSm80ILi4ELi1ELb0EN4cute5tupleIJNS5_1CILi128EEENS7_ILi64EEES8_EEELi128ENS_6half_tEfNS_4arch4Sm80ELb1ELb0ELb1ELb1ELb1ELb0ELb1ELb0EEENS1_21CollectiveEpilogueFwdINS6_IJS8_S8_S9_EEENS6_IJNS7_ILi1EEESH_SH_EEESB_SD_Li128ELb1ELb1ELb0ELb0EEENS1_19SingleTileSchedulerILb1ELb0ELb1ELi128EEEEEEEEEvNT_6ParamsE:
[----:B------:R-:W-:Y:S01]  /*0000*/  LDC R1, c[0x0][0x28] ;  /* 0x00000a00ff017b82 */ /* 0x000fe20000000800 */
[----:B------:R-:W-:Y:S05]  /*0010*/  EXIT ;  /* 0x000000000000794d */ /* 0x000fea0003800000 */
.L_x_16:
        /* <DEDUP_REMOVED lines=14> */
.L_x_52:


//--------------------- .text._ZN7cutlass13device_kernelIN5flash19enable_sm80_to_sm89INS1_16FlashAttnFwdSm80INS1_25CollectiveMainloopFwdSm80ILi4ELi1ELb0EN4cute5tupleIJNS5_1CILi128EEENS7_ILi64EEES8_EEELi128ENS_6half_tEfNS_4arch4Sm80ELb1ELb0ELb1ELb1ELb1ELb1ELb1ELb0EEENS1_21CollectiveEpilogueFwdINS6_IJS8_S8_S9_EEENS6_IJNS7_ILi1EEESH_SH_EEESB_SD_Li128ELb1ELb1ELb0ELb0EEENS1_19SingleTileSchedulerILb1ELb0ELb1ELi128EEEEEEEEEvNT_6ParamsE --------------------------
	.section	.text._ZN7cutlass13device_kernelIN5flash19enable_sm80_to_sm89INS1_16FlashAttnFwdSm80INS1_25CollectiveMainloopFwdSm80ILi4ELi1ELb0EN4cute5tupleIJNS5_1CILi128EEENS7_ILi64EEES8_EEELi128ENS_6half_tEfNS_4arch4Sm80ELb1ELb0ELb1ELb1ELb1ELb1ELb1ELb0EEENS1_21CollectiveEpilogueFwdINS6_IJS8_S8_S9_EEENS6_IJNS7_ILi1EEESH_SH_EEESB_SD_Li128ELb1ELb1ELb0ELb0EEENS1_19SingleTileSchedulerILb1ELb0ELb1ELi128EEEEEEEEEvNT_6ParamsE,"ax",@progbits
	.align	128
.text._ZN7cutlass13device_kernelIN5flash19enable_sm80_to_sm89INS1_16FlashAttnFwdSm80INS1_25CollectiveMainloopFwdSm80ILi4ELi1ELb0EN4cute5tupleIJNS5_1CILi128EEENS7_ILi64EEES8_EEELi128ENS_6half_tEfNS_4arch4Sm80ELb1ELb0ELb1ELb1ELb1ELb1ELb1ELb0EEENS1_21CollectiveEpilogueFwdINS6_IJS8_S8_S9_EEENS6_IJNS7_ILi1EEESH_SH_EEESB_SD_Li128ELb1ELb1ELb0ELb0EEENS1_19SingleTileSchedulerILb1ELb0ELb1ELi128EEEEEEEEEvNT_6ParamsE:
        .type           _ZN7cutlass13device_kernelIN5flash19enable_sm80_to_sm89INS1_16FlashAttnFwdSm80INS1_25CollectiveMainloopFwdSm80ILi4ELi1ELb0EN4cute5tupleIJNS5_1CILi128EEENS7_ILi64EEES8_EEELi128ENS_6half_tEfNS_4arch4Sm80ELb1ELb0ELb1ELb1ELb1ELb1ELb1ELb0EEENS1_21CollectiveEpilogueFwdINS6_IJS8_S8_S9_EEENS6_IJNS7_ILi1EEESH_SH_EEESB_SD_Li128ELb1ELb1ELb0ELb0EEENS1_19SingleTileSchedulerILb1ELb0ELb1ELi128EEEEEEEEEvNT_6ParamsE,@function
        .size           _ZN7cutlass13device_kernelIN5flash19enable_sm80_to_sm89INS1_16FlashAttnFwdSm80INS1_25CollectiveMainloopFwdSm80ILi4ELi1ELb0EN4cute5tupleIJNS5_1CILi128EEENS7_ILi64EEES8_EEELi128ENS_6half_tEfNS_4arch4Sm80ELb1ELb0ELb1ELb1ELb1ELb1ELb1ELb0EEENS1_21CollectiveEpilogueFwdINS6_IJS8_S8_S9_EEENS6_IJNS7_ILi1EEESH_SH_EEESB_SD_Li128ELb1ELb1ELb0ELb0EEENS1_19SingleTileSchedulerILb1ELb0ELb1ELi128EEEEEEEEEvNT_6ParamsE,(.L_x_53 - _ZN7cutlass13device_kernelIN5flash19enable_sm80_to_sm89INS1_16FlashAttnFwdSm80INS1_25CollectiveMainloopFwdSm80ILi4ELi1ELb0EN4cute5tupleIJNS5_1CILi128EEENS7_ILi64EEES8_EEELi128ENS_6half_tEfNS_4arch4Sm80ELb1ELb0ELb1ELb1ELb1ELb1ELb1ELb0EEENS1_21CollectiveEpilogueFwdINS6_IJS8_S8_S9_EEENS6_IJNS7_ILi1EEESH_SH_EEESB_SD_Li128ELb1ELb1ELb0ELb0EEENS1_19SingleTileSchedulerILb1ELb0ELb1ELi128EEEEEEEEEvNT_6ParamsE)
        .other          _ZN7cutlass13device_kernelIN5flash19enable_sm80_to_sm89INS1_16FlashAttnFwdSm80INS1_25CollectiveMainloopFwdSm80ILi4ELi1ELb0EN4cute5tupleIJNS5_1CILi128EEENS7_ILi64EEES8_EEELi128ENS_6half_tEfNS_4arch4Sm80ELb1ELb0ELb1ELb1ELb1ELb1ELb1ELb0EEENS1_21CollectiveEpilogueFwdINS6_IJS8_S8_S9_EEENS6_IJNS7_ILi1EEESH_SH_EEESB_SD_Li128ELb1ELb1ELb0ELb0EEENS1_19SingleTileSchedulerILb1ELb0ELb1ELi128EEEEEEEEEvNT_6ParamsE,@"STO_CUDA_ENTRY STV_DEFAULT"
_ZN7cutlass13device_kernelIN5flash19enable_sm80_to_sm89INS1_16FlashAttnFwdSm80INS1_25CollectiveMainloopFwdSm80ILi4ELi1ELb0EN4cute5tupleIJNS5_1CILi128EEENS7_ILi64EEES8_EEELi128ENS_6half_tEfNS_4arch4Sm80ELb1ELb0ELb1ELb1ELb1ELb1ELb1ELb0EEENS1_21CollectiveEpilogueFwdINS6_IJS8_S8_S9_EEENS6_IJNS7_ILi1EEESH_SH_EEESB_SD_Li128ELb1ELb1ELb0ELb0EEENS1_19SingleTileSchedulerILb1ELb0ELb1ELi128EEEEEEEEEvNT_6ParamsE:
[----:B------:R-:W-:Y:S01]  /*0000*/  LDC R1, c[0x0][0x28] ;  /* 0x00000a00ff017b82 */ /* 0x000fe20000000800 */
[----:B------:R-:W-:Y:S05]  /*0010*/  EXIT ;  /* 0x000000000000794d */ /* 0x000fea0003800000 */
.L_x_17:
        /* <DEDUP_REMOVED lines=14> */
.L_x_53:


//--------------------- .text._ZN7cutlass13device_kernelIN5flash19enable_sm80_to_sm89INS1_16FlashAttnFwdSm80INS1_25CollectiveMainloopFwdSm80ILi8ELi1ELb1EN4cute5tupleIJNS5_1CILi128EEES8_S8_EEELi128ENS_6half_tEfNS_4arch4Sm80ELb0ELb0ELb0ELb0ELb1ELb0ELb1ELb0EEENS1_21CollectiveEpilogueFwdIS9_NS6_IJNS7_ILi1EEESF_SF_EEESA_SC_Li256ELb0ELb1ELb0ELb0EEENS1_19SingleTileSchedulerILb0ELb0ELb1ELi128EEEEEEEEEvNT_6ParamsE --------------------------
	.section	.text._ZN7cutlass13device_kernelIN5flash19enable_sm80_to_sm89INS1_16FlashAttnFwdSm80INS1_25CollectiveMainloopFwdSm80ILi8ELi1ELb1EN4cute5tupleIJNS5_1CILi128EEES8_S8_EEELi128ENS_6half_tEfNS_4arch4Sm80ELb0ELb0ELb0ELb0ELb1ELb0ELb1ELb0EEENS1_21CollectiveEpilogueFwdIS9_NS6_IJNS7_ILi1EEESF_SF_EEESA_SC_Li256ELb0ELb1ELb0ELb0EEENS1_19SingleTileSchedulerILb0ELb0ELb1ELi128EEEEEEEEEvNT_6ParamsE,"ax",@progbits
	.align	128
.text._ZN7cutlass13device_kernelIN5flash19enable_sm80_to_sm89INS1_16FlashAttnFwdSm80INS1_25CollectiveMainloopFwdSm80ILi8ELi1ELb1EN4cute5tupleIJNS5_1CILi128EEES8_S8_EEELi128ENS_6half_tEfNS_4arch4Sm80ELb0ELb0ELb0ELb0ELb1ELb0ELb1ELb0EEENS1_21CollectiveEpilogueFwdIS9_NS6_IJNS7_ILi1EEESF_SF_EEESA_SC_Li256ELb0ELb1ELb0ELb0EEENS1_19SingleTileSchedulerILb0ELb0ELb1ELi128EEEEEEEEEvNT_6ParamsE:
        .type           _ZN7cutlass13device_kernelIN5flash19enable_sm80_to_sm89INS1_16FlashAttnFwdSm80INS1_25CollectiveMainloopFwdSm80ILi8ELi1ELb1EN4cute5tupleIJNS5_1CILi128EEES8_S8_EEELi128ENS_6half_tEfNS_4arch4Sm80ELb0ELb0ELb0ELb0ELb1ELb0ELb1ELb0EEENS1_21CollectiveEpilogueFwdIS9_NS6_IJNS7_ILi1EEESF_SF_EEESA_SC_Li256ELb0ELb1ELb0ELb0EEENS1_19SingleTileSchedulerILb0ELb0ELb1ELi128EEEEEEEEEvNT_6ParamsE,@function
        .size           _ZN7cutlass13device_kernelIN5flash19enable_sm80_to_sm89INS1_16FlashAttnFwdSm80INS1_25CollectiveMainloopFwdSm80ILi8ELi1ELb1EN4cute5tupleIJNS5_1CILi128EEES8_S8_EEELi128ENS_6half_tEfNS_4arch4Sm80ELb0ELb0ELb0ELb0ELb1ELb0ELb1ELb0EEENS1_21CollectiveEpilogueFwdIS9_NS6_IJNS7_ILi1EEESF_SF_EEESA_SC_Li256ELb0ELb1ELb0ELb0EEENS1_19SingleTileSchedulerILb0ELb0ELb1ELi128EEEEEEEEEvNT_6ParamsE,(.L_x_54 - _ZN7cutlass13device_kernelIN5flash19enable_sm80_to_sm89INS1_16FlashAttnFwdSm80INS1_25CollectiveMainloopFwdSm80ILi8ELi1ELb1EN4cute5tupleIJNS5_1CILi128EEES8_S8_EEELi128ENS_6half_tEfNS_4arch4Sm80ELb0ELb0ELb0ELb0ELb1ELb0ELb1ELb0EEENS1_21CollectiveEpilogueFwdIS9_NS6_IJNS7_ILi1EEESF_SF_EEESA_SC_Li256ELb0ELb1ELb0ELb0EEENS1_19SingleTileSchedulerILb0ELb0ELb1ELi128EEEEEEEEEvNT_6ParamsE)
        .other          _ZN7cutlass13device_kernelIN5flash19enable_sm80_to_sm89INS1_16FlashAttnFwdSm80INS1_25CollectiveMainloopFwdSm80ILi8ELi1ELb1EN4cute5tupleIJNS5_1CILi128EEES8_S8_EEELi128ENS_6half_tEfNS_4arch4Sm80ELb0ELb0ELb0ELb0ELb1ELb0ELb1ELb0EEENS1_21CollectiveEpilogueFwdIS9_NS6_IJNS7_ILi1EEESF_SF_EEESA_SC_Li256ELb0ELb1ELb0ELb0EEENS1_19SingleTileSchedulerILb0ELb0ELb1ELi128EEEEEEEEEvNT_6ParamsE,@"STO_CUDA_ENTRY STV_DEFAULT"
_ZN7cutlass13device_kernelIN5flash19enable_sm80_to_sm89INS1_16FlashAttnFwdSm80INS1_25CollectiveMainloopFwdSm80ILi8ELi1ELb1EN4cute5tupleIJNS5_1CILi128EEES8_S8_EEELi128ENS_6half_tEfNS_4arch4Sm80ELb0ELb0ELb0ELb0ELb1ELb0ELb1ELb0EEENS1_21CollectiveEpilogueFwdIS9_NS6_IJNS7_ILi1EEESF_SF_EEESA_SC_Li256ELb0ELb1ELb0ELb0EEENS1_19SingleTileSchedulerILb0ELb0ELb1ELi128EEEEEEEEEvNT_6ParamsE:
[----:B------:R-:W-:Y:S01]  /*0000*/  LDC R1, c[0x0][0x28] ;  /* 0x00000a00ff017b82 */ /* 0x000fe20000000800 */
[----:B------:R-:W-:Y:S05]  /*0010*/  EXIT ;  /* 0x000000000000794d */ /* 0x000fea0003800000 */
.L_x_18:
        /* <DEDUP_REMOVED lines=14> */
.L_x_54:


//--------------------- .text._ZN7cutlass13device_kernelIN5flash19enable_sm80_to_sm89INS1_16FlashAttnFwdSm80INS1_25CollectiveMainloopFwdSm80ILi8ELi1ELb1EN4cute5tupleIJNS5_1CILi128EEES8_S8_EEELi128ENS_6half_tEfNS_4arch4Sm80ELb0ELb0ELb0ELb1ELb1ELb0ELb1ELb0EEENS1_21CollectiveEpilogueFwdIS9_NS6_IJNS7_ILi1EEESF_SF_EEESA_SC_Li256ELb1ELb1ELb0ELb0EEENS1_19SingleTileSchedulerILb1ELb0ELb1ELi128EEEEEEEEEvNT_6ParamsE --------------------------
	.section	.text._ZN7cutlass13device_kernelIN5flash19enable_sm80_to_sm89INS1_16FlashAttnFwdSm80INS1_25CollectiveMainloopFwdSm80ILi8ELi1ELb1EN4cute5tupleIJNS5_1CILi128EEES8_S8_EEELi128ENS_6half_tEfNS_4arch4Sm80ELb0ELb0ELb0ELb1ELb1ELb0ELb1ELb0EEENS1_21CollectiveEpilogueFwdIS9_NS6_IJNS7_ILi1EEESF_SF_EEESA_SC_Li256ELb1ELb1ELb0ELb0EEENS1_19SingleTileSchedulerILb1ELb0ELb1ELi128EEEEEEEEEvNT_6ParamsE,"ax",@progbits
	.align	128
.text._ZN7cutlass13device_kernelIN5flash19enable_sm80_to_sm89INS1_16FlashAttnFwdSm80INS1_25CollectiveMainloopFwdSm80ILi8ELi1ELb1EN4cute5tupleIJNS5_1CILi128EEES8_S8_EEELi128ENS_6half_tEfNS_4arch4Sm80ELb0ELb0ELb0ELb1ELb1ELb0ELb1ELb0EEENS1_21CollectiveEpilogueFwdIS9_NS6_IJNS7_ILi1EEESF_SF_EEESA_SC_Li256ELb1ELb1ELb0ELb0EEENS1_19SingleTileSchedulerILb1ELb0ELb1ELi128EEEEEEEEEvNT_6ParamsE:
        .type           _ZN7cutlass13device_kernelIN5flash19enable_sm80_to_sm89INS1_16FlashAttnFwdSm80INS1_25CollectiveMainloopFwdSm80ILi8ELi1ELb1EN4cute5tupleIJNS5_1CILi128EEES8_S8_EEELi128ENS_6half_tEfNS_4arch4Sm80ELb0ELb0ELb0ELb1ELb1ELb0ELb1ELb0EEENS1_21CollectiveEpilogueFwdIS9_NS6_IJNS7_ILi1EEESF_SF_EEESA_SC_Li256ELb1ELb1ELb0ELb0EEENS1_19SingleTileSchedulerILb1ELb0ELb1ELi128EEEEEEEEEvNT_6ParamsE,@function
        .size           _ZN7cutlass13device_kernelIN5flash19enable_sm80_to_sm89INS1_16FlashAttnFwdSm80INS1_25CollectiveMainloopFwdSm80ILi8ELi1ELb1EN4cute5tupleIJNS5_1CILi128EEES8_S8_EEELi128ENS_6half_tEfNS_4arch4Sm80ELb0ELb0ELb0ELb1ELb1ELb0ELb1ELb0EEENS1_21CollectiveEpilogueFwdIS9_NS6_IJNS7_ILi1EEESF_SF_EEESA_SC_Li256ELb1ELb1ELb0ELb0EEENS1_19SingleTileSchedulerILb1ELb0ELb1ELi128EEEEEEEEEvNT_6ParamsE,(.L_x_55 - _ZN7cutlass13device_kernelIN5flash19enable_sm80_to_sm89INS1_16FlashAttnFwdSm80INS1_25CollectiveMainloopFwdSm80ILi8ELi1ELb1EN4cute5tupleIJNS5_1CILi128EEES8_S8_EEELi128ENS_6half_tEfNS_4arch4Sm80ELb0ELb0ELb0ELb1ELb1ELb0ELb1ELb0EEENS1_21CollectiveEpilogueFwdIS9_NS6_IJNS7_ILi1EEESF_SF_EEESA_SC_Li256ELb1ELb1ELb0ELb0EEENS1_19SingleTileSchedulerILb1ELb0ELb1ELi128EEEEEEEEEvNT_6ParamsE)
        .other          _ZN7cutlass13device_kernelIN5flash19enable_sm80_to_sm89INS1_16FlashAttnFwdSm80INS1_25CollectiveMainloopFwdSm80ILi8ELi1ELb1EN4cute5tupleIJNS5_1CILi128EEES8_S8_EEELi128ENS_6half_tEfNS_4arch4Sm80ELb0ELb0ELb0ELb1ELb1ELb0ELb1ELb0EEENS1_21CollectiveEpilogueFwdIS9_NS6_IJNS7_ILi1EEESF_SF_EEESA_SC_Li256ELb1ELb1ELb0ELb0EEENS1_19SingleTileSchedulerILb1ELb0ELb1ELi128EEEEEEEEEvNT_6ParamsE,@"STO_CUDA_ENTRY STV_DEFAULT"
_ZN7cutlass13device_kernelIN5flash19enable_sm80_to_sm89INS1_16FlashAttnFwdSm80INS1_25CollectiveMainloopFwdSm80ILi8ELi1ELb1EN4cute5tupleIJNS5_1CILi128EEES8_S8_EEELi128ENS_6half_tEfNS_4arch4Sm80ELb0ELb0ELb0ELb1ELb1ELb0ELb1ELb0EEENS1_21CollectiveEpilogueFwdIS9_NS6_IJNS7_ILi1EEESF_SF_EEESA_SC_Li256ELb1ELb1ELb0ELb0EEENS1_19SingleTileSchedulerILb1ELb0ELb1ELi128EEEEEEEEEvNT_6ParamsE:
[----:B------:R-:W-:Y:S01]  /*0000*/  LDC R1, c[0x0][0x28] ;  /* 0x00000a00ff017b82 */ /* 0x000fe20000000800 */
[----:B------:R-:W-:Y:S05]  /*0010*/  EXIT ;  /* 0x000000000000794d */ /* 0x000fea0003800000 */
.L_x_19:
        /* <DEDUP_REMOVED lines=14> */
.L_x_55:


//--------------------- .text._ZN7cutlass13device_kernelIN5flash19enable_sm80_to_sm89INS1_16FlashAttnFwdSm80INS1_25CollectiveMainloopFwdSm80ILi8ELi1ELb1EN4cute5tupleIJNS5_1CILi128EEES8_S8_EEELi128ENS_6half_tEfNS_4arch4Sm80ELb0ELb0ELb0ELb1ELb1ELb1ELb1ELb0EEENS1_21CollectiveEpilogueFwdIS9_NS6_IJNS7_ILi1EEESF_SF_EEESA_SC_Li256ELb1ELb1ELb0ELb0EEENS1_19SingleTileSchedulerILb1ELb0ELb1ELi128EEEEEEEEEvNT_6ParamsE --------------------------
	.section	.text._ZN7cutlass13device_kernelIN5flash19enable_sm80_to_sm89INS1_16FlashAttnFwdSm80INS1_25CollectiveMainloopFwdSm80ILi8ELi1ELb1EN4cute5tupleIJNS5_1CILi128EEES8_S8_EEELi128ENS_6half_tEfNS_4arch4Sm80ELb0ELb0ELb0ELb1ELb1ELb1ELb1ELb0EEENS1_21CollectiveEpilogueFwdIS9_NS6_IJNS7_ILi1EEESF_SF_EEESA_SC_Li256ELb1ELb1ELb0ELb0EEENS1_19SingleTileSchedulerILb1ELb0ELb1ELi128EEEEEEEEEvNT_6ParamsE,"ax",@progbits
	.align	128
.text._ZN7cutlass13device_kernelIN5flash19enable_sm80_to_sm89INS1_16FlashAttnFwdSm80INS1_25CollectiveMainloopFwdSm80ILi8ELi1ELb1EN4cute5tupleIJNS5_1CILi128EEES8_S8_EEELi128ENS_6half_tEfNS_4arch4Sm80ELb0ELb0ELb0ELb1ELb1ELb1ELb1ELb0EEENS1_21CollectiveEpilogueFwdIS9_NS6_IJNS7_ILi1EEESF_SF_EEESA_SC_Li256ELb1ELb1ELb0ELb0EEENS1_19SingleTileSchedulerILb1ELb0ELb1ELi128EEEEEEEEEvNT_6ParamsE:
        .type           _ZN7cutlass13device_kernelIN5flash19enable_sm80_to_sm89INS1_16FlashAttnFwdSm80INS1_25CollectiveMainloopFwdSm80ILi8ELi1ELb1EN4cute5tupleIJNS5_1CILi128EEES8_S8_EEELi128ENS_6half_tEfNS_4arch4Sm80ELb0ELb0ELb0ELb1ELb1ELb1ELb1ELb0EEENS1_21CollectiveEpilogueFwdIS9_NS6_IJNS7_ILi1EEESF_SF_EEESA_SC_Li256ELb1ELb1ELb0ELb0EEENS1_19SingleTileSchedulerILb1ELb0ELb1ELi128EEEEEEEEEvNT_6ParamsE,@function
        .size           _ZN7cutlass13device_kernelIN5flash19enable_sm80_to_sm89INS1_16FlashAttnFwdSm80INS1_25CollectiveMainloopFwdSm80ILi8ELi1ELb1EN4cute5tupleIJNS5_1CILi128EEES8_S8_EEELi128ENS_6half_tEfNS_4arch4Sm80ELb0ELb0ELb0ELb1ELb1ELb1ELb1ELb0EEENS1_21CollectiveEpilogueFwdIS9_NS6_IJNS7_ILi1EEESF_SF_EEESA_SC_Li256ELb1ELb1ELb0ELb0EEENS1_19SingleTileSchedulerILb1ELb0ELb1ELi128EEEEEEEEEvNT_6ParamsE,(.L_x_56 - _ZN7cutlass13device_kernelIN5flash19enable_sm80_to_sm89INS1_16FlashAttnFwdSm80INS1_25CollectiveMainloopFwdSm80ILi8ELi1ELb1EN4cute5tupleIJNS5_1CILi128EEES8_S8_EEELi128ENS_6half_tEfNS_4arch4Sm80ELb0ELb0ELb0ELb1ELb1ELb1ELb1ELb0EEENS1_21CollectiveEpilogueFwdIS9_NS6_IJNS7_ILi1EEESF_SF_EEESA_SC_Li256ELb1ELb1ELb0ELb0EEENS1_19SingleTileSchedulerILb1ELb0ELb1ELi128EEEEEEEEEvNT_6ParamsE)
        .other          _ZN7cutlass13device_kernelIN5flash19enable_sm80_to_sm89INS1_16FlashAttnFwdSm80INS1_25CollectiveMainloopFwdSm80ILi8ELi1ELb1EN4cute5tupleIJNS5_1CILi128EEES8_S8_EEELi128ENS_6half_tEfNS_4arch4Sm80ELb0ELb0ELb0ELb1ELb1ELb1ELb1ELb0EEENS1_21CollectiveEpilogueFwdIS9_NS6_IJNS7_ILi1EEESF_SF_EEESA_SC_Li256ELb1ELb1ELb0ELb0EEENS1_19SingleTileSchedulerILb1ELb0ELb1ELi128EEEEEEEEEvNT_6ParamsE,@"STO_CUDA_ENTRY STV_DEFAULT"
_ZN7cutlass13device_kernelIN5flash19enable_sm80_to_sm89INS1_16FlashAttnFwdSm80INS1_25CollectiveMainloopFwdSm80ILi8ELi1ELb1EN4cute5tupleIJNS5_1CILi128EEES8_S8_EEELi128ENS_6half_tEfNS_4arch4Sm80ELb0ELb0ELb0ELb1ELb1ELb1ELb1ELb0EEENS1_21CollectiveEpilogueFwdIS9_NS6_IJNS7_ILi1EEESF_SF_EEESA_SC_Li256ELb1ELb1ELb0ELb0EEENS1_19SingleTileSchedulerILb1ELb0ELb1ELi128EEEEEEEEEvNT_6ParamsE:
[----:B------:R-:W-:Y:S01]  /*0000*/  LDC R1, c[0x0][0x28] ;  /* 0x00000a00ff017b82 */ /* 0x000fe20000000800 */
[----:B------:R-:W-:Y:S05]  /*0010*/  EXIT ;  /* 0x000000000000794d */ /* 0x000fea0003800000 */
.L_x_20:
        /* <DEDUP_REMOVED lines=14> */
.L_x_56:


//--------------------- .text._ZN7cutlass13device_kernelIN5flash19enable_sm80_to_sm89INS1_16FlashAttnFwdSm80INS1_25CollectiveMainloopFwdSm80ILi8ELi1ELb1EN4cute5tupleIJNS5_1CILi128EEENS7_ILi96EEES8_EEELi128ENS_6half_tEfNS_4arch4Sm80ELb0ELb1ELb0ELb0ELb1ELb0ELb1ELb0EEENS1_21CollectiveEpilogueFwdINS6_IJS8_S8_S9_EEENS6_IJNS7_ILi1EEESH_SH_EEESB_SD_Li256ELb0ELb1ELb0ELb0EEENS1_19SingleTileSchedulerILb0ELb0ELb1ELi128EEEEEEEEEvNT_6ParamsE --------------------------
	.section	.text._ZN7cutlass13device_kernelIN5flash19enable_sm80_to_sm89INS1_16FlashAttnFwdSm80INS1_25CollectiveMainloopFwdSm80ILi8ELi1ELb1EN4cute5tupleIJNS5_1CILi128EEENS7_ILi96EEES8_EEELi128ENS_6half_tEfNS_4arch4Sm80ELb0ELb1ELb0ELb0ELb1ELb0ELb1ELb0EEENS1_21CollectiveEpilogueFwdINS6_IJS8_S8_S9_EEENS6_IJNS7_ILi1EEESH_SH_EEESB_SD_Li256ELb0ELb1ELb0ELb0EEENS1_19SingleTileSchedulerILb0ELb0ELb1ELi128EEEEEEEEEvNT_6ParamsE,"ax",@progbits
	.align	128
.text._ZN7cutlass13device_kernelIN5flash19enable_sm80_to_sm89INS1_16FlashAttnFwdSm80INS1_25CollectiveMainloopFwdSm80ILi8ELi1ELb1EN4cute5tupleIJNS5_1CILi128EEENS7_ILi96EEES8_EEELi128ENS_6half_tEfNS_4arch4Sm80ELb0ELb1ELb0ELb0ELb1ELb0ELb1ELb0EEENS1_21CollectiveEpilogueFwdINS6_IJS8_S8_S9_EEENS6_IJNS7_ILi1EEESH_SH_EEESB_SD_Li256ELb0ELb1ELb0ELb0EEENS1_19SingleTileSchedulerILb0ELb0ELb1ELi128EEEEEEEEEvNT_6ParamsE:
        .type           _ZN7cutlass13device_kernelIN5flash19enable_sm80_to_sm89INS1_16FlashAttnFwdSm80INS1_25CollectiveMainloopFwdSm80ILi8ELi1ELb1EN4cute5tupleIJNS5_1CILi128EEENS7_ILi96EEES8_EEELi128ENS_6half_tEfNS_4arch4Sm80ELb0ELb1ELb0ELb0ELb1ELb0ELb1ELb0EEENS1_21CollectiveEpilogueFwdINS6_IJS8_S8_S9_EEENS6_IJNS7_ILi1EEESH_SH_EEESB_SD_Li256ELb0ELb1ELb0ELb0EEENS1_19SingleTileSchedulerILb0ELb0ELb1ELi128EEEEEEEEEvNT_6ParamsE,@function
        .size           _ZN7cutlass13device_kernelIN5flash19enable_sm80_to_sm89INS1_16FlashAttnFwdSm80INS1_25CollectiveMainloopFwdSm80ILi8ELi1ELb1EN4cute5tupleIJNS5_1CILi128EEENS7_ILi96EEES8_EEELi128ENS_6half_tEfNS_4arch4Sm80ELb0ELb1ELb0ELb0ELb1ELb0ELb1ELb0EEENS1_21CollectiveEpilogueFwdINS6_IJS8_S8_S9_EEENS6_IJNS7_ILi1EEESH_SH_EEESB_SD_Li256ELb0ELb1ELb0ELb0EEENS1_19SingleTileSchedulerILb0ELb0ELb1ELi128EEEEEEEEEvNT_6ParamsE,(.L_x_57 - _ZN7cutlass13device_kernelIN5flash19enable_sm80_to_sm89INS1_16FlashAttnFwdSm80INS1_25CollectiveMainloopFwdSm80ILi8ELi1ELb1EN4cute5tupleIJNS5_1CILi128EEENS7_ILi96EEES8_EEELi128ENS_6half_tEfNS_4arch4Sm80ELb0ELb1ELb0ELb0ELb1ELb0ELb1ELb0EEENS1_21CollectiveEpilogueFwdINS6_IJS8_S8_S9_EEENS6_IJNS7_ILi1EEESH_SH_EEESB_SD_Li256ELb0ELb1ELb0ELb0EEENS1_19SingleTileSchedulerILb0ELb0ELb1ELi128EEEEEEEEEvNT_6ParamsE)
        .other          _ZN7cutlass13device_kernelIN5flash19enable_sm80_to_sm89INS1_16FlashAttnFwdSm80INS1_25CollectiveMainloopFwdSm80ILi8ELi1ELb1EN4cute5tupleIJNS5_1CILi128EEENS7_ILi96EEES8_EEELi128ENS_6half_tEfNS_4arch4Sm80ELb0ELb1ELb0ELb0ELb1ELb0ELb1ELb0EEENS1_21CollectiveEpilogueFwdINS6_IJS8_S8_S9_EEENS6_IJNS7_ILi1EEESH_SH_EEESB_SD_Li256ELb0ELb1ELb0ELb0EEENS1_19SingleTileSchedulerILb0ELb0ELb1ELi128EEEEEEEEEvNT_6ParamsE,@"STO_CUDA_ENTRY STV_DEFAULT"
_ZN7cutlass13device_kernelIN5flash19enable_sm80_to_sm89INS1_16FlashAttnFwdSm80INS1_25CollectiveMainloopFwdSm80ILi8ELi1ELb1EN4cute5tupleIJNS5_1CILi128EEENS7_ILi96EEES8_EEELi128ENS_6half_tEfNS_4arch4Sm80ELb0ELb1ELb0ELb0ELb1ELb0ELb1ELb0EEENS1_21CollectiveEpilogueFwdINS6_IJS8_S8_S9_EEENS6_IJNS7_ILi1EEESH_SH_EEESB_SD_Li256ELb0ELb1ELb0ELb0EEENS1_19SingleTileSchedulerILb0ELb0ELb1ELi128EEEEEEEEEvNT_6ParamsE:
[----:B------:R-:W-:Y:S01]  /*0000*/  LDC R1, c[0x0][0x28] ;  /* 0x00000a00ff017b82 */ /* 0x000fe20000000800 */
[----:B------:R-:W-:Y:S05]  /*0010*/  EXIT ;  /* 0x000000000000794d */ /* 0x000fea0003800000 */
.L_x_21:
        /* <DEDUP_REMOVED lines=14> */
.L_x_57:


//--------------------- .text._ZN7cutlass13device_kernelIN5flash19enable_sm80_to_sm89INS1_16FlashAttnFwdSm80INS1_25CollectiveMainloopFwdSm80ILi8ELi1ELb1EN4cute5tupleIJNS5_1CILi128EEENS7_ILi96EEES8_EEELi128ENS_6half_tEfNS_4arch4Sm80ELb0ELb1ELb0ELb1ELb1ELb0ELb1ELb0EEENS1_21CollectiveEpilogueFwdINS6_IJS8_S8_S9_EEENS6_IJNS7_ILi1EEESH_SH_EEESB_SD_Li256ELb1ELb1ELb0ELb0EEENS1_19SingleTileSchedulerILb1ELb0ELb1ELi128EEEEEEEEEvNT_6ParamsE --------------------------
	.section	.text._ZN7cutlass13device_kernelIN5flash19enable_sm80_to_sm89INS1_16FlashAttnFwdSm80INS1_25CollectiveMainloopFwdSm80ILi8ELi1ELb1EN4cute5tupleIJNS5_1CILi128EEENS7_ILi96EEES8_EEELi128ENS_6half_tEfNS_4arch4Sm80ELb0ELb1ELb0ELb1ELb1ELb0ELb1ELb0EEENS1_21CollectiveEpilogueFwdINS6_IJS8_S8_S9_EEENS6_IJNS7_ILi1EEESH_SH_EEESB_SD_Li256ELb1ELb1ELb0ELb0EEENS1_19SingleTileSchedulerILb1ELb0ELb1ELi128EEEEEEEEEvNT_6ParamsE,"ax",@progbits
	.align	128
.text._ZN7cutlass13device_kernelIN5flash19enable_sm80_to_sm89INS1_16FlashAttnFwdSm80INS1_25CollectiveMainloopFwdSm80ILi8ELi1ELb1EN4cute5tupleIJNS5_1CILi128EEENS7_ILi96EEES8_EEELi128ENS_6half_tEfNS_4arch4Sm80ELb0ELb1ELb0ELb1ELb1ELb0ELb1ELb0EEENS1_21CollectiveEpilogueFwdINS6_IJS8_S8_S9_EEENS6_IJNS7_ILi1EEESH_SH_EEESB_SD_Li256ELb1ELb1ELb0ELb0EEENS1_19SingleTileSchedulerILb1ELb0ELb1ELi128EEEEEEEEEvNT_6ParamsE:
        .type           _ZN7cutlass13device_kernelIN5flash19enable_sm80_to_sm89INS1_16FlashAttnFwdSm80INS1_25CollectiveMainloopFwdSm80ILi8ELi1ELb1EN4cute5tupleIJNS5_1CILi128EEENS7_ILi96EEES8_EEELi128ENS_6half_tEfNS_4arch4Sm80ELb0ELb1ELb0ELb1ELb1ELb0ELb1ELb0EEENS1_21CollectiveEpilogueFwdINS6_IJS8_S8_S9_EEENS6_IJNS7_ILi1EEESH_SH_EEESB_SD_Li256ELb1ELb1ELb0ELb0EEENS1_19SingleTileSchedulerILb1ELb0ELb1ELi128EEEEEEEEEvNT_6ParamsE,@function
        .size           _ZN7cutlass13device_kernelIN5flash19enable_sm80_to_sm89INS1_16FlashAttnFwdSm80INS1_25CollectiveMainloopFwdSm80ILi8ELi1ELb1EN4cute5tupleIJNS5_1CILi128EEENS7_ILi96EEES8_EEELi128ENS_6half_tEfNS_4arch4Sm80ELb0ELb1ELb0ELb1ELb1ELb0ELb1ELb0EEENS1_21CollectiveEpilogueFwdINS6_IJS8_S8_S9_EEENS6_IJNS7_ILi1EEESH_SH_EEESB_SD_Li256ELb1ELb1ELb0ELb0EEENS1_19SingleTileSchedulerILb1ELb0ELb1ELi128EEEEEEEEEvNT_6ParamsE,(.L_x_58 - _ZN7cutlass13device_kernelIN5flash19enable_sm80_to_sm89INS1_16FlashAttnFwdSm80INS1_25CollectiveMainloopFwdSm80ILi8ELi1ELb1EN4cute5tupleIJNS5_1CILi128EEENS7_ILi96EEES8_EEELi128ENS_6half_tEfNS_4arch4Sm80ELb0ELb1ELb0ELb1ELb1ELb0ELb1ELb0EEENS1_21CollectiveEpilogueFwdINS6_IJS8_S8_S9_EEENS6_IJNS7_ILi1EEESH_SH_EEESB_SD_Li256ELb1ELb1ELb0ELb0EEENS1_19SingleTileSchedulerILb1ELb0ELb1ELi128EEEEEEEEEvNT_6ParamsE)
        .other          _ZN7cutlass13device_kernelIN5flash19enable_sm80_to_sm89INS1_16FlashAttnFwdSm80INS1_25CollectiveMainloopFwdSm80ILi8ELi1ELb1EN4cute5tupleIJNS5_1CILi128EEENS7_ILi96EEES8_EEELi128ENS_6half_tEfNS_4arch4Sm80ELb0ELb1ELb0ELb1ELb1ELb0ELb1ELb0EEENS1_21CollectiveEpilogueFwdINS6_IJS8_S8_S9_EEENS6_IJNS7_ILi1EEESH_SH_EEESB_SD_Li256ELb1ELb1ELb0ELb0EEENS1_19SingleTileSchedulerILb1ELb0ELb1ELi128EEEEEEEEEvNT_6ParamsE,@"STO_CUDA_ENTRY STV_DEFAULT"
_ZN7cutlass13device_kernelIN5flash19enable_sm80_to_sm89INS1_16FlashAttnFwdSm80INS1_25CollectiveMainloopFwdSm80ILi8ELi1ELb1EN4cute5tupleIJNS5_1CILi128EEENS7_ILi96EEES8_EEELi128ENS_6half_tEfNS_4arch4Sm80ELb0ELb1ELb0ELb1ELb1ELb0ELb1ELb0EEENS1_21CollectiveEpilogueFwdINS6_IJS8_S8_S9_EEENS6_IJNS7_ILi1EEESH_SH_EEESB_SD_Li256ELb1ELb1ELb0ELb0EEENS1_19SingleTileSchedulerILb1ELb0ELb1ELi128EEEEEEEEEvNT_6ParamsE:
[----:B------:R-:W-:Y:S01]  /*0000*/  LDC R1, c[0x0][0x28] ;  /* 0x00000a00ff017b82 */ /* 0x000fe20000000800 */
[----:B------:R-:W-:Y:S05]  /*0010*/  EXIT ;  /* 0x000000000000794d */ /* 0x000fea0003800000 */
.L_x_22:
        /* <DEDUP_REMOVED lines=14> */
.L_x_58:


//--------------------- .text._ZN7cutlass13device_kernelIN5flash19enable_sm80_to_sm89INS1_16FlashAttnFwdSm80INS1_25CollectiveMainloopFwdSm80ILi8ELi1ELb1EN4cute5tupleIJNS5_1CILi128EEENS7_ILi96EEES8_EEELi128ENS_6half_tEfNS_4arch4Sm80ELb0ELb1ELb0ELb1ELb1ELb1ELb1ELb0EEENS1_21CollectiveEpilogueFwdINS6_IJS8_S8_S9_EEENS6_IJNS7_ILi1EEESH_SH_EEESB_SD_Li256ELb1ELb1ELb0ELb0EEENS1_19SingleTileSchedulerILb1ELb0ELb1ELi128EEEEEEEEEvNT_6ParamsE --------------------------
	.section	.text._ZN7cutlass13device_kernelIN5flash19enable_sm80_to_sm89INS1_16FlashAttnFwdSm80INS1_25CollectiveMainloopFwdSm80ILi8ELi1ELb1EN4cute5tupleIJNS5_1CILi128EEENS7_ILi96EEES8_EEELi128ENS_6half_tEfNS_4arch4Sm80ELb0ELb1ELb0ELb1ELb1ELb1ELb1ELb0EEENS1_21CollectiveEpilogueFwdINS6_IJS8_S8_S9_EEENS6_IJNS7_ILi1EEESH_SH_EEESB_SD_Li256ELb1ELb1ELb0ELb0EEENS1_19SingleTileSchedulerILb1ELb0ELb1ELi128EEEEEEEEEvNT_6ParamsE,"ax",@progbits
	.align	128
.text._ZN7cutlass13device_kernelIN5flash19enable_sm80_to_sm89INS1_16FlashAttnFwdSm80INS1_25CollectiveMainloopFwdSm80ILi8ELi1ELb1EN4cute5tupleIJNS5_1CILi128EEENS7_ILi96EEES8_EEELi128ENS_6half_tEfNS_4arch4Sm80ELb0ELb1ELb0ELb1ELb1ELb1ELb1ELb0EEENS1_21CollectiveEpilogueFwdINS6_IJS8_S8_S9_EEENS6_IJNS7_ILi1EEESH_SH_EEESB_SD_Li256ELb1ELb1ELb0ELb0EEENS1_19SingleTileSchedulerILb1ELb0ELb1ELi128EEEEEEEEEvNT_6ParamsE:
        .type           _ZN7cutlass13device_kernelIN5flash19enable_sm80_to_sm89INS1_16FlashAttnFwdSm80INS1_25CollectiveMainloopFwdSm80ILi8ELi1ELb1EN4cute5tupleIJNS5_1CILi128EEENS7_ILi96EEES8_EEELi128ENS_6half_tEfNS_4arch4Sm80ELb0ELb1ELb0ELb1ELb1ELb1ELb1ELb0EEENS1_21CollectiveEpilogueFwdINS6_IJS8_S8_S9_EEENS6_IJNS7_ILi1EEESH_SH_EEESB_SD_Li256ELb1ELb1ELb0ELb0EEENS1_19SingleTileSchedulerILb1ELb0ELb1ELi128EEEEEEEEEvNT_6ParamsE,@function
        .size           _ZN7cutlass13device_kernelIN5flash19enable_sm80_to_sm89INS1_16FlashAttnFwdSm80INS1_25CollectiveMainloopFwdSm80ILi8ELi1ELb1EN4cute5tupleIJNS5_1CILi128EEENS7_ILi96EEES8_EEELi128ENS_6half_tEfNS_4arch4Sm80ELb0ELb1ELb0ELb1ELb1ELb1ELb1ELb0EEENS1_21CollectiveEpilogueFwdINS6_IJS8_S8_S9_EEENS6_IJNS7_ILi1EEESH_SH_EEESB_SD_Li256ELb1ELb1ELb0ELb0EEENS1_19SingleTileSchedulerILb1ELb0ELb1ELi128EEEEEEEEEvNT_6ParamsE,(.L_x_59 - _ZN7cutlass13device_kernelIN5flash19enable_sm80_to_sm89INS1_16FlashAttnFwdSm80INS1_25CollectiveMainloopFwdSm80ILi8ELi1ELb1EN4cute5tupleIJNS5_1CILi128EEENS7_ILi96EEES8_EEELi128ENS_6half_tEfNS_4arch4Sm80ELb0ELb1ELb0ELb1ELb1ELb1ELb1ELb0EEENS1_21CollectiveEpilogueFwdINS6_IJS8_S8_S9_EEENS6_IJNS7_ILi1EEESH_SH_EEESB_SD_Li256ELb1ELb1ELb0ELb0EEENS1_19SingleTileSchedulerILb1ELb0ELb1ELi128EEEEEEEEEvNT_6ParamsE)
        .other          _ZN7cutlass13device_kernelIN5flash19enable_sm80_to_sm89INS1_16FlashAttnFwdSm80INS1_25CollectiveMainloopFwdSm80ILi8ELi1ELb1EN4cute5tupleIJNS5_1CILi128EEENS7_ILi96EEES8_EEELi128ENS_6half_tEfNS_4arch4Sm80ELb0ELb1ELb0ELb1ELb1ELb1ELb1ELb0EEENS1_21CollectiveEpilogueFwdINS6_IJS8_S8_S9_EEENS6_IJNS7_ILi1EEESH_SH_EEESB_SD_Li256ELb1ELb1ELb0ELb0EEENS1_19SingleTileSchedulerILb1ELb0ELb1ELi128EEEEEEEEEvNT_6ParamsE,@"STO_CUDA_ENTRY STV_DEFAULT"
_ZN7cutlass13device_kernelIN5flash19enable_sm80_to_sm89INS1_16FlashAttnFwdSm80INS1_25CollectiveMainloopFwdSm80ILi8ELi1ELb1EN4cute5tupleIJNS5_1CILi128EEENS7_ILi96EEES8_EEELi128ENS_6half_tEfNS_4arch4Sm80ELb0ELb1ELb0ELb1ELb1ELb1ELb1ELb0EEENS1_21CollectiveEpilogueFwdINS6_IJS8_S8_S9_EEENS6_IJNS7_ILi1EEESH_SH_EEESB_SD_Li256ELb1ELb1ELb0ELb0EEENS1_19SingleTileSchedulerILb1ELb0ELb1ELi128EEEEEEEEEvNT_6ParamsE:
[----:B------:R-:W-:Y:S01]  /*0000*/  LDC R1, c[0x0][0x28] ;  /* 0x00000a00ff017b82 */ /* 0x000fe20000000800 */
[----:B------:R-:W-:Y:S05]  /*0010*/  EXIT ;  /* 0x000000000000794d */ /* 0x000fea0003800000 */
.L_x_23:
        /* <DEDUP_REMOVED lines=14> */
.L_x_59:


//--------------------- .text._ZN7cutlass13device_kernelIN5flash19enable_sm80_to_sm89INS1_16FlashAttnFwdSm80INS1_25CollectiveMainloopFwdSm80ILi8ELi1ELb1EN4cute5tupleIJNS5_1CILi128EEES8_S8_EEELi128ENS_6half_tEfNS_4arch4Sm80ELb1ELb0ELb0ELb0ELb1ELb0ELb1ELb0EEENS1_21CollectiveEpilogueFwdIS9_NS6_IJNS7_ILi1EEESF_SF_EEESA_SC_Li256ELb0ELb1ELb0ELb0EEENS1_30DynamicPersistentTileSchedulerILi256ELi256ELb0ELb1ELb0EEEEEEEEEvNT_6ParamsE --------------------------
	.section	.text._ZN7cutlass13device_kernelIN5flash19enable_sm80_to_sm89INS1_16FlashAttnFwdSm80INS1_25CollectiveMainloopFwdSm80ILi8ELi1ELb1EN4cute5tupleIJNS5_1CILi128EEES8_S8_EEELi128ENS_6half_tEfNS_4arch4Sm80ELb1ELb0ELb0ELb0ELb1ELb0ELb1ELb0EEENS1_21CollectiveEpilogueFwdIS9_NS6_IJNS7_ILi1EEESF_SF_EEESA_SC_Li256ELb0ELb1ELb0ELb0EEENS1_30DynamicPersistentTileSchedulerILi256ELi256ELb0ELb1ELb0EEEEEEEEEvNT_6ParamsE,"ax",@progbits
	.align	128
.text._ZN7cutlass13device_kernelIN5flash19enable_sm80_to_sm89INS1_16FlashAttnFwdSm80INS1_25CollectiveMainloopFwdSm80ILi8ELi1ELb1EN4cute5tupleIJNS5_1CILi128EEES8_S8_EEELi128ENS_6half_tEfNS_4arch4Sm80ELb1ELb0ELb0ELb0ELb1ELb0ELb1ELb0EEENS1_21CollectiveEpilogueFwdIS9_NS6_IJNS7_ILi1EEESF_SF_EEESA_SC_Li256ELb0ELb1ELb0ELb0EEENS1_30DynamicPersistentTileSchedulerILi256ELi256ELb0ELb1ELb0EEEEEEEEEvNT_6ParamsE:
        .type           _ZN7cutlass13device_kernelIN5flash19enable_sm80_to_sm89INS1_16FlashAttnFwdSm80INS1_25CollectiveMainloopFwdSm80ILi8ELi1ELb1EN4cute5tupleIJNS5_1CILi128EEES8_S8_EEELi128ENS_6half_tEfNS_4arch4Sm80ELb1ELb0ELb0ELb0ELb1ELb0ELb1ELb0EEENS1_21CollectiveEpilogueFwdIS9_NS6_IJNS7_ILi1EEESF_SF_EEESA_SC_Li256ELb0ELb1ELb0ELb0EEENS1_30DynamicPersistentTileSchedulerILi256ELi256ELb0ELb1ELb0EEEEEEEEEvNT_6ParamsE,@function
        .size           _ZN7cutlass13device_kernelIN5flash19enable_sm80_to_sm89INS1_16FlashAttnFwdSm80INS1_25CollectiveMainloopFwdSm80ILi8ELi1ELb1EN4cute5tupleIJNS5_1CILi128EEES8_S8_EEELi128ENS_6half_tEfNS_4arch4Sm80ELb1ELb0ELb0ELb0ELb1ELb0ELb1ELb0EEENS1_21CollectiveEpilogueFwdIS9_NS6_IJNS7_ILi1EEESF_SF_EEESA_SC_Li256ELb0ELb1ELb0ELb0EEENS1_30DynamicPersistentTileSchedulerILi256ELi256ELb0ELb1ELb0EEEEEEEEEvNT_6ParamsE,(.L_x_60 - _ZN7cutlass13device_kernelIN5flash19enable_sm80_to_sm89INS1_16FlashAttnFwdSm80INS1_25CollectiveMainloopFwdSm80ILi8ELi1ELb1EN4cute5tupleIJNS5_1CILi128EEES8_S8_EEELi128ENS_6half_tEfNS_4arch4Sm80ELb1ELb0ELb0ELb0ELb1ELb0ELb1ELb0EEENS1_21CollectiveEpilogueFwdIS9_NS6_IJNS7_ILi1EEESF_SF_EEESA_SC_Li256ELb0ELb1ELb0ELb0EEENS1_30DynamicPersistentTileSchedulerILi256ELi256ELb0ELb1ELb0EEEEEEEEEvNT_6ParamsE)
        .other          _ZN7cutlass13device_kernelIN5flash19enable_sm80_to_sm89INS1_16FlashAttnFwdSm80INS1_25CollectiveMainloopFwdSm80ILi8ELi1ELb1EN4cute5tupleIJNS5_1CILi128EEES8_S8_EEELi128ENS_6half_tEfNS_4arch4Sm80ELb1ELb0ELb0ELb0ELb1ELb0ELb1ELb0EEENS1_21CollectiveEpilogueFwdIS9_NS6_IJNS7_ILi1EEESF_SF_EEESA_SC_Li256ELb0ELb1ELb0ELb0EEENS1_30DynamicPersistentTileSchedulerILi256ELi256ELb0ELb1ELb0EEEEEEEEEvNT_6ParamsE,@"STO_CUDA_ENTRY STV_DEFAULT"
_ZN7cutlass13device_kernelIN5flash19enable_sm80_to_sm89INS1_16FlashAttnFwdSm80INS1_25CollectiveMainloopFwdSm80ILi8ELi1ELb1EN4cute5tupleIJNS5_1CILi128EEES8_S8_EEELi128ENS_6half_tEfNS_4arch4Sm80ELb1ELb0ELb0ELb0ELb1ELb0ELb1ELb0EEENS1_21CollectiveEpilogueFwdIS9_NS6_IJNS7_ILi1EEESF_SF_EEESA_SC_Li256ELb0ELb1ELb0ELb0EEENS1_30DynamicPersistentTileSchedulerILi256ELi256ELb0ELb1ELb0EEEEEEEEEvNT_6ParamsE:
[----:B------:R-:W-:Y:S01]  /*0000*/  LDC R1, c[0x0][0x28] ;  /* 0x00000a00ff017b82 */ /* 0x000fe20000000800 */
[----:B------:R-:W-:Y:S05]  /*0010*/  EXIT ;  /* 0x000000000000794d */ /* 0x000fea0003800000 */
.L_x_24:
        /* <DEDUP_REMOVED lines=14> */
.L_x_60:


//--------------------- .text._ZN7cutlass13device_kernelIN5flash19enable_sm80_to_sm89INS1_16FlashAttnFwdSm80INS1_25CollectiveMainloopFwdSm80ILi8ELi1ELb1EN4cute5tupleIJNS5_1CILi128EEES8_S8_EEELi128ENS_6half_tEfNS_4arch4Sm80ELb1ELb0ELb0ELb1ELb1ELb0ELb1ELb0EEENS1_21CollectiveEpilogueFwdIS9_NS6_IJNS7_ILi1EEESF_SF_EEESA_SC_Li256ELb1ELb1ELb0ELb0EEENS1_19SingleTileSchedulerILb1ELb0ELb1ELi128EEEEEEEEEvNT_6ParamsE --------------------------
	.section	.text._ZN7cutlass13device_kernelIN5flash19enable_sm80_to_sm89INS1_16FlashAttnFwdSm80INS1_25CollectiveMainloopFwdSm80ILi8ELi1ELb1EN4cute5tupleIJNS5_1CILi128EEES8_S8_EEELi128ENS_6half_tEfNS_4arch4Sm80ELb1ELb0ELb0ELb1ELb1ELb0ELb1ELb0EEENS1_21CollectiveEpilogueFwdIS9_NS6_IJNS7_ILi1EEESF_SF_EEESA_SC_Li256ELb1ELb1ELb0ELb0EEENS1_19SingleTileSchedulerILb1ELb0ELb1ELi128EEEEEEEEEvNT_6ParamsE,"ax",@progbits
	.align	128
.text._ZN7cutlass13device_kernelIN5flash19enable_sm80_to_sm89INS1_16FlashAttnFwdSm80INS1_25CollectiveMainloopFwdSm80ILi8ELi1ELb1EN4cute5tupleIJNS5_1CILi128EEES8_S8_EEELi128ENS_6half_tEfNS_4arch4Sm80ELb1ELb0ELb0ELb1ELb1ELb0ELb1ELb0EEENS1_21CollectiveEpilogueFwdIS9_NS6_IJNS7_ILi1EEESF_SF_EEESA_SC_Li256ELb1ELb1ELb0ELb0EEENS1_19SingleTileSchedulerILb1ELb0ELb1ELi128EEEEEEEEEvNT_6ParamsE:
        .type           _ZN7cutlass13device_kernelIN5flash19enable_sm80_to_sm89INS1_16FlashAttnFwdSm80INS1_25CollectiveMainloopFwdSm80ILi8ELi1ELb1EN4cute5tupleIJNS5_1CILi128EEES8_S8_EEELi128ENS_6half_tEfNS_4arch4Sm80ELb1ELb0ELb0ELb1ELb1ELb0ELb1ELb0EEENS1_21CollectiveEpilogueFwdIS9_NS6_IJNS7_ILi1EEESF_SF_EEESA_SC_Li256ELb1ELb1ELb0ELb0EEENS1_19SingleTileSchedulerILb1ELb0ELb1ELi128EEEEEEEEEvNT_6ParamsE,@function
        .size           _ZN7cutlass13device_kernelIN5flash19enable_sm80_to_sm89INS1_16FlashAttnFwdSm80INS1_25CollectiveMainloopFwdSm80ILi8ELi1ELb1EN4cute5tupleIJNS5_1CILi128EEES8_S8_EEELi128ENS_6half_tEfNS_4arch4Sm80ELb1ELb0ELb0ELb1ELb1ELb0ELb1ELb0EEENS1_21CollectiveEpilogueFwdIS9_NS6_IJNS7_ILi1EEESF_SF_EEESA_SC_Li256ELb1ELb1ELb0ELb0EEENS1_19SingleTileSchedulerILb1ELb0ELb1ELi128EEEEEEEEEvNT_6ParamsE,(.L_x_61 - _ZN7cutlass13device_kernelIN5flash19enable_sm80_to_sm89INS1_16FlashAttnFwdSm80INS1_25CollectiveMainloopFwdSm80ILi8ELi1ELb1EN4cute5tupleIJNS5_1CILi128EEES8_S8_EEELi128ENS_6half_tEfNS_4arch4Sm80ELb1ELb0ELb0ELb1ELb1ELb0ELb1ELb0EEENS1_21CollectiveEpilogueFwdIS9_NS6_IJNS7_ILi1EEESF_SF_EEESA_SC_Li256ELb1ELb1ELb0ELb0EEENS1_19SingleTileSchedulerILb1ELb0ELb1ELi128EEEEEEEEEvNT_6ParamsE)
        .other          _ZN7cutlass13device_kernelIN5flash19enable_sm80_to_sm89INS1_16FlashAttnFwdSm80INS1_25CollectiveMainloopFwdSm80ILi8ELi1ELb1EN4cute5tupleIJNS5_1CILi128EEES8_S8_EEELi128ENS_6half_tEfNS_4arch4Sm80ELb1ELb0ELb0ELb1ELb1ELb0ELb1ELb0EEENS1_21CollectiveEpilogueFwdIS9_NS6_IJNS7_ILi1EEESF_SF_EEESA_SC_Li256ELb1ELb1ELb0ELb0EEENS1_19SingleTileSchedulerILb1ELb0ELb1ELi128EEEEEEEEEvNT_6ParamsE,@"STO_CUDA_ENTRY STV_DEFAULT"
_ZN7cutlass13device_kernelIN5flash19enable_sm80_to_sm89INS1_16FlashAttnFwdSm80INS1_25CollectiveMainloopFwdSm80ILi8ELi1ELb1EN4cute5tupleIJNS5_1CILi128EEES8_S8_EEELi128ENS_6half_tEfNS_4arch4Sm80ELb1ELb0ELb0ELb1ELb1ELb0ELb1ELb0EEENS1_21CollectiveEpilogueFwdIS9_NS6_IJNS7_ILi1EEESF_SF_EEESA_SC_Li256ELb1ELb1ELb0ELb0EEENS1_19SingleTileSchedulerILb1ELb0ELb1ELi128EEEEEEEEEvNT_6ParamsE:
[----:B------:R-:W-:Y:S01]  /*0000*/  LDC R1, c[0x0][0x28] ;  /* 0x00000a00ff017b82 */ /* 0x000fe20000000800 */
[----:B------:R-:W-:Y:S05]  /*0010*/  EXIT ;  /* 0x000000000000794d */ /* 0x000fea0003800000 */
.L_x_25:
        /* <DEDUP_REMOVED lines=14> */
.L_x_61:


//--------------------- .text._ZN7cutlass13device_kernelIN5flash19enable_sm80_to_sm89INS1_16FlashAttnFwdSm80INS1_25CollectiveMainloopFwdSm80ILi8ELi1ELb1EN4cute5tupleIJNS5_1CILi128EEES8_S8_EEELi128ENS_6half_tEfNS_4arch4Sm80ELb1ELb0ELb0ELb1ELb1ELb1ELb1ELb0EEENS1_21CollectiveEpilogueFwdIS9_NS6_IJNS7_ILi1EEESF_SF_EEESA_SC_Li256ELb1ELb1ELb0ELb0EEENS1_19SingleTileSchedulerILb1ELb0ELb1ELi128EEEEEEEEEvNT_6ParamsE --------------------------
	.section	.text._ZN7cutlass13device_kernelIN5flash19enable_sm80_to_sm89INS1_16FlashAttnFwdSm80INS1_25CollectiveMainloopFwdSm80ILi8ELi1ELb1EN4cute5tupleIJNS5_1CILi128EEES8_S8_EEELi128ENS_6half_tEfNS_4arch4Sm80ELb1ELb0ELb0ELb1ELb1ELb1ELb1ELb0EEENS1_21CollectiveEpilogueFwdIS9_NS6_IJNS7_ILi1EEESF_SF_EEESA_SC_Li256ELb1ELb1ELb0ELb0EEENS1_19SingleTileSchedulerILb1ELb0ELb1ELi128EEEEEEEEEvNT_6ParamsE,"ax",@progbits
	.align	128
.text._ZN7cutlass13device_kernelIN5flash19enable_sm80_to_sm89INS1_16FlashAttnFwdSm80INS1_25CollectiveMainloopFwdSm80ILi8ELi1ELb1EN4cute5tupleIJNS5_1CILi128EEES8_S8_EEELi128ENS_6half_tEfNS_4arch4Sm80ELb1ELb0ELb0ELb1ELb1ELb1ELb1ELb0EEENS1_21CollectiveEpilogueFwdIS9_NS6_IJNS7_ILi1EEESF_SF_EEESA_SC_Li256ELb1ELb1ELb0ELb0EEENS1_19SingleTileSchedulerILb1ELb0ELb1ELi128EEEEEEEEEvNT_6ParamsE:
        .type           _ZN7cutlass13device_kernelIN5flash19enable_sm80_to_sm89INS1_16FlashAttnFwdSm80INS1_25CollectiveMainloopFwdSm80ILi8ELi1ELb1EN4cute5tupleIJNS5_1CILi128EEES8_S8_EEELi128ENS_6half_tEfNS_4arch4Sm80ELb1ELb0ELb0ELb1ELb1ELb1ELb1ELb0EEENS1_21CollectiveEpilogueFwdIS9_NS6_IJNS7_ILi1EEESF_SF_EEESA_SC_Li256ELb1ELb1ELb0ELb0EEENS1_19SingleTileSchedulerILb1ELb0ELb1ELi128EEEEEEEEEvNT_6ParamsE,@function
        .size           _ZN7cutlass13device_kernelIN5flash19enable_sm80_to_sm89INS1_16FlashAttnFwdSm80INS1_25CollectiveMainloopFwdSm80ILi8ELi1ELb1EN4cute5tupleIJNS5_1CILi128EEES8_S8_EEELi128ENS_6half_tEfNS_4arch4Sm80ELb1ELb0ELb0ELb1ELb1ELb1ELb1ELb0EEENS1_21CollectiveEpilogueFwdIS9_NS6_IJNS7_ILi1EEESF_SF_EEESA_SC_Li256ELb1ELb1ELb0ELb0EEENS1_19SingleTileSchedulerILb1ELb0ELb1ELi128EEEEEEEEEvNT_6ParamsE,(.L_x_62 - _ZN7cutlass13device_kernelIN5flash19enable_sm80_to_sm89INS1_16FlashAttnFwdSm80INS1_25CollectiveMainloopFwdSm80ILi8ELi1ELb1EN4cute5tupleIJNS5_1CILi128EEES8_S8_EEELi128ENS_6half_tEfNS_4arch4Sm80ELb1ELb0ELb0ELb1ELb1ELb1ELb1ELb0EEENS1_21CollectiveEpilogueFwdIS9_NS6_IJNS7_ILi1EEESF_SF_EEESA_SC_Li256ELb1ELb1ELb0ELb0EEENS1_19SingleTileSchedulerILb1ELb0ELb1ELi128EEEEEEEEEvNT_6ParamsE)
        .other          _ZN7cutlass13device_kernelIN5flash19enable_sm80_to_sm89INS1_16FlashAttnFwdSm80INS1_25CollectiveMainloopFwdSm80ILi8ELi1ELb1EN4cute5tupleIJNS5_1CILi128EEES8_S8_EEELi128ENS_6half_tEfNS_4arch4Sm80ELb1ELb0ELb0ELb1ELb1ELb1ELb1ELb0EEENS1_21CollectiveEpilogueFwdIS9_NS6_IJNS7_ILi1EEESF_SF_EEESA_SC_Li256ELb1ELb1ELb0ELb0EEENS1_19SingleTileSchedulerILb1ELb0ELb1ELi128EEEEEEEEEvNT_6ParamsE,@"STO_CUDA_ENTRY STV_DEFAULT"
_ZN7cutlass13device_kernelIN5flash19enable_sm80_to_sm89INS1_16FlashAttnFwdSm80INS1_25CollectiveMainloopFwdSm80ILi8ELi1ELb1EN4cute5tupleIJNS5_1CILi128EEES8_S8_EEELi128ENS_6half_tEfNS_4arch4Sm80ELb1ELb0ELb0ELb1ELb1ELb1ELb1ELb0EEENS1_21CollectiveEpilogueFwdIS9_NS6_IJNS7_ILi1EEESF_SF_EEESA_SC_Li256ELb1ELb1ELb0ELb0EEENS1_19SingleTileSchedulerILb1ELb0ELb1ELi128EEEEEEEEEvNT_6ParamsE:
[----:B------:R-:W-:Y:S01]  /*0000*/  LDC R1, c[0x0][0x28] ;  /* 0x00000a00ff017b82 */ /* 0x000fe20000000800 */
[----:B------:R-:W-:Y:S05]  /*0010*/  EXIT ;  /* 0x000000000000794d */ /* 0x000fea0003800000 */
.L_x_26:
        /* <DEDUP_REMOVED lines=14> */
.L_x_62:


//--------------------- .text._ZN7cutlass13device_kernelIN5flash19enable_sm80_to_sm89INS1_16FlashAttnFwdSm80INS1_25CollectiveMainloopFwdSm80ILi4ELi1ELb0EN4cute5tupleIJNS5_1CILi128EEENS7_ILi64EEES8_EEELi128ENS_6half_tEfNS_4arch4Sm80ELb0ELb0ELb0ELb0ELb1ELb0ELb1ELb0EEENS1_21CollectiveEpilogueFwdINS6_IJS8_S8_S9_EEENS6_IJNS7_ILi1EEESH_SH_EEESB_SD_Li128ELb0ELb1ELb0ELb0EEENS1_19SingleTileSchedulerILb0ELb0ELb1ELi128EEEEEEEEEvNT_6ParamsE --------------------------
	.section	.text._ZN7cutlass13device_kernelIN5flash19enable_sm80_to_sm89INS1_16FlashAttnFwdSm80INS1_25CollectiveMainloopFwdSm80ILi4ELi1ELb0EN4cute5tupleIJNS5_1CILi128EEENS7_ILi64EEES8_EEELi128ENS_6half_tEfNS_4arch4Sm80ELb0ELb0ELb0ELb0ELb1ELb0ELb1ELb0EEENS1_21CollectiveEpilogueFwdINS6_IJS8_S8_S9_EEENS6_IJNS7_ILi1EEESH_SH_EEESB_SD_Li128ELb0ELb1ELb0ELb0EEENS1_19SingleTileSchedulerILb0ELb0ELb1ELi128EEEEEEEEEvNT_6ParamsE,"ax",@progbits
	.align	128
.text._ZN7cutlass13device_kernelIN5flash19enable_sm80_to_sm89INS1_16FlashAttnFwdSm80INS1_25CollectiveMainloopFwdSm80ILi4ELi1ELb0EN4cute5tupleIJNS5_1CILi128EEENS7_ILi64EEES8_EEELi128ENS_6half_tEfNS_4arch4Sm80ELb0ELb0ELb0ELb0ELb1ELb0ELb1ELb0EEENS1_21CollectiveEpilogueFwdINS6_IJS8_S8_S9_EEENS6_IJNS7_ILi1EEESH_SH_EEESB_SD_Li128ELb0ELb1ELb0ELb0EEENS1_19SingleTileSchedulerILb0ELb0ELb1ELi128EEEEEEEEEvNT_6ParamsE:
        .type           _ZN7cutlass13device_kernelIN5flash19enable_sm80_to_sm89INS1_16FlashAttnFwdSm80INS1_25CollectiveMainloopFwdSm80ILi4ELi1ELb0EN4cute5tupleIJNS5_1CILi128EEENS7_ILi64EEES8_EEELi128ENS_6half_tEfNS_4arch4Sm80ELb0ELb0ELb0ELb0ELb1ELb0ELb1ELb0EEENS1_21CollectiveEpilogueFwdINS6_IJS8_S8_S9_EEENS6_IJNS7_ILi1EEESH_SH_EEESB_SD_Li128ELb0ELb1ELb0ELb0EEENS1_19SingleTileSchedulerILb0ELb0ELb1ELi128EEEEEEEEEvNT_6ParamsE,@function
        .size           _ZN7cutlass13device_kernelIN5flash19enable_sm80_to_sm89INS1_16FlashAttnFwdSm80INS1_25CollectiveMainloopFwdSm80ILi4ELi1ELb0EN4cute5tupleIJNS5_1CILi128EEENS7_ILi64EEES8_EEELi128ENS_6half_tEfNS_4arch4Sm80ELb0ELb0ELb0ELb0ELb1ELb0ELb1ELb0EEENS1_21CollectiveEpilogueFwdINS6_IJS8_S8_S9_EEENS6_IJNS7_ILi1EEESH_SH_EEESB_SD_Li128ELb0ELb1ELb0ELb0EEENS1_19SingleTileSchedulerILb0ELb0ELb1ELi128EEEEEEEEEvNT_6ParamsE,(.L_x_63 - _ZN7cutlass13device_kernelIN5flash19enable_sm80_to_sm89INS1_16FlashAttnFwdSm80INS1_25CollectiveMainloopFwdSm80ILi4ELi1ELb0EN4cute5tupleIJNS5_1CILi128EEENS7_ILi64EEES8_EEELi128ENS_6half_tEfNS_4arch4Sm80ELb0ELb0ELb0ELb0ELb1ELb0ELb1ELb0EEENS1_21CollectiveEpilogueFwdINS6_IJS8_S8_S9_EEENS6_IJNS7_ILi1EEESH_SH_EEESB_SD_Li128ELb0ELb1ELb0ELb0EEENS1_19SingleTileSchedulerILb0ELb0ELb1ELi128EEEEEEEEEvNT_6ParamsE)
        .other          _ZN7cutlass13device_kernelIN5flash19enable_sm80_to_sm89INS1_16FlashAttnFwdSm80INS1_25CollectiveMainloopFwdSm80ILi4ELi1ELb0EN4cute5tupleIJNS5_1CILi128EEENS7_ILi64EEES8_EEELi128ENS_6half_tEfNS_4arch4Sm80ELb0ELb0ELb0ELb0ELb1ELb0ELb1ELb0EEENS1_21CollectiveEpilogueFwdINS6_IJS8_S8_S9_EEENS6_IJNS7_ILi1EEESH_SH_EEESB_SD_Li128ELb0ELb1ELb0ELb0EEENS1_19SingleTileSchedulerILb0ELb0ELb1ELi128EEEEEEEEEvNT_6ParamsE,@"STO_CUDA_ENTRY STV_DEFAULT"
_ZN7cutlass13device_kernelIN5flash19enable_sm80_to_sm89INS1_16FlashAttnFwdSm80INS1_25CollectiveMainloopFwdSm80ILi4ELi1ELb0EN4cute5tupleIJNS5_1CILi128EEENS7_ILi64EEES8_EEELi128ENS_6half_tEfNS_4arch4Sm80ELb0ELb0ELb0ELb0ELb1ELb0ELb1ELb0EEENS1_21CollectiveEpilogueFwdINS6_IJS8_S8_S9_EEENS6_IJNS7_ILi1EEESH_SH_EEESB_SD_Li128ELb0ELb1ELb0ELb0EEENS1_19SingleTileSchedulerILb0ELb0ELb1ELi128EEEEEEEEEvNT_6ParamsE:
[----:B------:R-:W-:Y:S01]  /*0000*/  LDC R1, c[0x0][0x28] ;  /* 0x00000a00ff017b82 */ /* 0x000fe20000000800 */
[----:B------:R-:W-:Y:S05]  /*0010*/  EXIT ;  /* 0x000000000000794d */ /* 0x000fea0003800000 */
.L_x_27:
        /* <DEDUP_REMOVED lines=14> */
.L_x_63:


//--------------------- .text._ZN7cutlass13device_kernelIN5flash19enable_sm80_to_sm89INS1_16FlashAttnFwdSm80INS1_25CollectiveMainloopFwdSm80ILi4ELi1ELb0EN4cute5tupleIJNS5_1CILi128EEENS7_ILi64EEES8_EEELi128ENS_6half_tEfNS_4arch4Sm80ELb0ELb0ELb0ELb1ELb1ELb0ELb1ELb0EEENS1_21CollectiveEpilogueFwdINS6_IJS8_S8_S9_EEENS6_IJNS7_ILi1EEESH_SH_EEESB_SD_Li128ELb1ELb1ELb0ELb0EEENS1_19SingleTileSchedulerILb1ELb0ELb1ELi128EEEEEEEEEvNT_6ParamsE --------------------------
	.section	.text._ZN7cutlass13device_kernelIN5flash19enable_sm80_to_sm89INS1_16FlashAttnFwdSm80INS1_25CollectiveMainloopFwdSm80ILi4ELi1ELb0EN4cute5tupleIJNS5_1CILi128EEENS7_ILi64EEES8_EEELi128ENS_6half_tEfNS_4arch4Sm80ELb0ELb0ELb0ELb1ELb1ELb0ELb1ELb0EEENS1_21CollectiveEpilogueFwdINS6_IJS8_S8_S9_EEENS6_IJNS7_ILi1EEESH_SH_EEESB_SD_Li128ELb1ELb1ELb0ELb0EEENS1_19SingleTileSchedulerILb1ELb0ELb1ELi128EEEEEEEEEvNT_6ParamsE,"ax",@progbits
	.align	128
.text._ZN7cutlass13device_kernelIN5flash19enable_sm80_to_sm89INS1_16FlashAttnFwdSm80INS1_25CollectiveMainloopFwdSm80ILi4ELi1ELb0EN4cute5tupleIJNS5_1CILi128EEENS7_ILi64EEES8_EEELi128ENS_6half_tEfNS_4arch4Sm80ELb0ELb0ELb0ELb1ELb1ELb0ELb1ELb0EEENS1_21CollectiveEpilogueFwdINS6_IJS8_S8_S9_EEENS6_IJNS7_ILi1EEESH_SH_EEESB_SD_Li128ELb1ELb1ELb0ELb0EEENS1_19SingleTileSchedulerILb1ELb0ELb1ELi128EEEEEEEEEvNT_6ParamsE:
        .type           _ZN7cutlass13device_kernelIN5flash19enable_sm80_to_sm89INS1_16FlashAttnFwdSm80INS1_25CollectiveMainloopFwdSm80ILi4ELi1ELb0EN4cute5tupleIJNS5_1CILi128EEENS7_ILi64EEES8_EEELi128ENS_6half_tEfNS_4arch4Sm80ELb0ELb0ELb0ELb1ELb1ELb0ELb1ELb0EEENS1_21CollectiveEpilogueFwdINS6_IJS8_S8_S9_EEENS6_IJNS7_ILi1EEESH_SH_EEESB_SD_Li128ELb1ELb1ELb0ELb0EEENS1_19SingleTileSchedulerILb1ELb0ELb1ELi128EEEEEEEEEvNT_6ParamsE,@function
        .size           _ZN7cutlass13device_kernelIN5flash19enable_sm80_to_sm89INS1_16FlashAttnFwdSm80INS1_25CollectiveMainloopFwdSm80ILi4ELi1ELb0EN4cute5tupleIJNS5_1CILi128EEENS7_ILi64EEES8_EEELi128ENS_6half_tEfNS_4arch4Sm80ELb0ELb0ELb0ELb1ELb1ELb0ELb1ELb0EEENS1_21CollectiveEpilogueFwdINS6_IJS8_S8_S9_EEENS6_IJNS7_ILi1EEESH_SH_EEESB_SD_Li128ELb1ELb1ELb0ELb0EEENS1_19SingleTileSchedulerILb1ELb0ELb1ELi128EEEEEEEEEvNT_6ParamsE,(.L_x_64 - _ZN7cutlass13device_kernelIN5flash19enable_sm80_to_sm89INS1_16FlashAttnFwdSm80INS1_25CollectiveMainloopFwdSm80ILi4ELi1ELb0EN4cute5tupleIJNS5_1CILi128EEENS7_ILi64EEES8_EEELi128ENS_6half_tEfNS_4arch4Sm80ELb0ELb0ELb0ELb1ELb1ELb0ELb1ELb0EEENS1_21CollectiveEpilogueFwdINS6_IJS8_S8_S9_EEENS6_IJNS7_ILi1EEESH_SH_EEESB_SD_Li128ELb1ELb1ELb0ELb0EEENS1_19SingleTileSchedulerILb1ELb0ELb1ELi128EEEEEEEEEvNT_6ParamsE)
        .other          _ZN7cutlass13device_kernelIN5flash19enable_sm80_to_sm89INS1_16FlashAttnFwdSm80INS1_25CollectiveMainloopFwdSm80ILi4ELi1ELb0EN4cute5tupleIJNS5_1CILi128EEENS7_ILi64EEES8_EEELi128ENS_6half_tEfNS_4arch4Sm80ELb0ELb0ELb0ELb1ELb1ELb0ELb1ELb0EEENS1_21CollectiveEpilogueFwdINS6_IJS8_S8_S9_EEENS6_IJNS7_ILi1EEESH_SH_EEESB_SD_Li128ELb1ELb1ELb0ELb0EEENS1_19SingleTileSchedulerILb1ELb0ELb1ELi128EEEEEEEEEvNT_6ParamsE,@"STO_CUDA_ENTRY STV_DEFAULT"
_ZN7cutlass13device_kernelIN5flash19enable_sm80_to_sm89INS1_16FlashAttnFwdSm80INS1_25CollectiveMainloopFwdSm80ILi4ELi1ELb0EN4cute5tupleIJNS5_1CILi128EEENS7_ILi64EEES8_EEELi128ENS_6half_tEfNS_4arch4Sm80ELb0ELb0ELb0ELb1ELb1ELb0ELb1ELb0EEENS1_21CollectiveEpilogueFwdINS6_IJS8_S8_S9_EEENS6_IJNS7_ILi1EEESH_SH_EEESB_SD_Li128ELb1ELb1ELb0ELb0EEENS1_19SingleTileSchedulerILb1ELb0ELb1ELi128EEEEEEEEEvNT_6ParamsE:
[----:B------:R-:W-:Y:S01]  /*0000*/  LDC R1, c[0x0][0x28] ;  /* 0x00000a00ff017b82 */ /* 0x000fe20000000800 */
[----:B------:R-:W-:Y:S05]  /*0010*/  EXIT ;  /* 0x000000000000794d */ /* 0x000fea0003800000 */
.L_x_28:
        /* <DEDUP_REMOVED lines=14> */
.L_x_64:


//--------------------- .text._ZN7cutlass13device_kernelIN5flash19enable_sm80_to_sm89INS1_16FlashAttnFwdSm80INS1_25CollectiveMainloopFwdSm80ILi4ELi1ELb0EN4cute5tupleIJNS5_1CILi128EEENS7_ILi64EEES8_EEELi128ENS_6half_tEfNS_4arch4Sm80ELb0ELb0ELb0ELb1ELb1ELb1ELb1ELb0EEENS1_21CollectiveEpilogueFwdINS6_IJS8_S8_S9_EEENS6_IJNS7_ILi1EEESH_SH_EEESB_SD_Li128ELb1ELb1ELb0ELb0EEENS1_19SingleTileSchedulerILb1ELb0ELb1ELi128EEEEEEEEEvNT_6ParamsE --------------------------
	.section	.text._ZN7cutlass13device_kernelIN5flash19enable_sm80_to_sm89INS1_16FlashAttnFwdSm80INS1_25CollectiveMainloopFwdSm80ILi4ELi1ELb0EN4cute5tupleIJNS5_1CILi128EEENS7_ILi64EEES8_EEELi128ENS_6half_tEfNS_4arch4Sm80ELb0ELb0ELb0ELb1ELb1ELb1ELb1ELb0EEENS1_21CollectiveEpilogueFwdINS6_IJS8_S8_S9_EEENS6_IJNS7_ILi1EEESH_SH_EEESB_SD_Li128ELb1ELb1ELb0ELb0EEENS1_19SingleTileSchedulerILb1ELb0ELb1ELi128EEEEEEEEEvNT_6ParamsE,"ax",@progbits
	.align	128
.text._ZN7cutlass13device_kernelIN5flash19enable_sm80_to_sm89INS1_16FlashAttnFwdSm80INS1_25CollectiveMainloopFwdSm80ILi4ELi1ELb0EN4cute5tupleIJNS5_1CILi128EEENS7_ILi64EEES8_EEELi128ENS_6half_tEfNS_4arch4Sm80ELb0ELb0ELb0ELb1ELb1ELb1ELb1ELb0EEENS1_21CollectiveEpilogueFwdINS6_IJS8_S8_S9_EEENS6_IJNS7_ILi1EEESH_SH_EEESB_SD_Li128ELb1ELb1ELb0ELb0EEENS1_19SingleTileSchedulerILb1ELb0ELb1ELi128EEEEEEEEEvNT_6ParamsE:
        .type           _ZN7cutlass13device_kernelIN5flash19enable_sm80_to_sm89INS1_16FlashAttnFwdSm80INS1_25CollectiveMainloopFwdSm80ILi4ELi1ELb0EN4cute5tupleIJNS5_1CILi128EEENS7_ILi64EEES8_EEELi128ENS_6half_tEfNS_4arch4Sm80ELb0ELb0ELb0ELb1ELb1ELb1ELb1ELb0EEENS1_21CollectiveEpilogueFwdINS6_IJS8_S8_S9_EEENS6_IJNS7_ILi1EEESH_SH_EEESB_SD_Li128ELb1ELb1ELb0ELb0EEENS1_19SingleTileSchedulerILb1ELb0ELb1ELi128EEEEEEEEEvNT_6ParamsE,@function
        .size           _ZN7cutlass13device_kernelIN5flash19enable_sm80_to_sm89INS1_16FlashAttnFwdSm80INS1_25CollectiveMainloopFwdSm80ILi4ELi1ELb0EN4cute5tupleIJNS5_1CILi128EEENS7_ILi64EEES8_EEELi128ENS_6half_tEfNS_4arch4Sm80ELb0ELb0ELb0ELb1ELb1ELb1ELb1ELb0EEENS1_21CollectiveEpilogueFwdINS6_IJS8_S8_S9_EEENS6_IJNS7_ILi1EEESH_SH_EEESB_SD_Li128ELb1ELb1ELb0ELb0EEENS1_19SingleTileSchedulerILb1ELb0ELb1ELi128EEEEEEEEEvNT_6ParamsE,(.L_x_65 - _ZN7cutlass13device_kernelIN5flash19enable_sm80_to_sm89INS1_16FlashAttnFwdSm80INS1_25CollectiveMainloopFwdSm80ILi4ELi1ELb0EN4cute5tupleIJNS5_1CILi128EEENS7_ILi64EEES8_EEELi128ENS_6half_tEfNS_4arch4Sm80ELb0ELb0ELb0ELb1ELb1ELb1ELb1ELb0EEENS1_21CollectiveEpilogueFwdINS6_IJS8_S8_S9_EEENS6_IJNS7_ILi1EEESH_SH_EEESB_SD_Li128ELb1ELb1ELb0ELb0EEENS1_19SingleTileSchedulerILb1ELb0ELb1ELi128EEEEEEEEEvNT_6ParamsE)
        .other          _ZN7cutlass13device_kernelIN5flash19enable_sm80_to_sm89INS1_16FlashAttnFwdSm80INS1_25CollectiveMainloopFwdSm80ILi4ELi1ELb0EN4cute5tupleIJNS5_1CILi128EEENS7_ILi64EEES8_EEELi128ENS_6half_tEfNS_4arch4Sm80ELb0ELb0ELb0ELb1ELb1ELb1ELb1ELb0EEENS1_21CollectiveEpilogueFwdINS6_IJS8_S8_S9_EEENS6_IJNS7_ILi1EEESH_SH_EEESB_SD_Li128ELb1ELb1ELb0ELb0EEENS1_19SingleTileSchedulerILb1ELb0ELb1ELi128EEEEEEEEEvNT_6ParamsE,@"STO_CUDA_ENTRY STV_DEFAULT"
_ZN7cutlass13device_kernelIN5flash19enable_sm80_to_sm89INS1_16FlashAttnFwdSm80INS1_25CollectiveMainloopFwdSm80ILi4ELi1ELb0EN4cute5tupleIJNS5_1CILi128EEENS7_ILi64EEES8_EEELi128ENS_6half_tEfNS_4arch4Sm80ELb0ELb0ELb0ELb1ELb1ELb1ELb1ELb0EEENS1_21CollectiveEpilogueFwdINS6_IJS8_S8_S9_EEENS6_IJNS7_ILi1EEESH_SH_EEESB_SD_Li128ELb1ELb1ELb0ELb0EEENS1_19SingleTileSchedulerILb1ELb0ELb1ELi128EEEEEEEEEvNT_6ParamsE:
[----:B------:R-:W-:Y:S01]  /*0000*/  LDC R1, c[0x0][0x28] ;  /* 0x00000a00ff017b82 */ /* 0x000fe20000000800 */
[----:B------:R-:W-:Y:S05]  /*0010*/  EXIT ;  /* 0x000000000000794d */ /* 0x000fea0003800000 */
.L_x_29:
        /* <DEDUP_REMOVED lines=14> */
.L_x_65:


//--------------------- .text._ZN7cutlass13device_kernelIN5flash19enable_sm80_to_sm89INS1_16FlashAttnFwdSm80INS1_25CollectiveMainloopFwdSm80ILi4ELi1ELb0EN4cute5tupleIJNS5_1CILi128EEENS7_ILi48EEES8_EEELi128ENS_6half_tEfNS_4arch4Sm80ELb0ELb1ELb0ELb0ELb1ELb0ELb1ELb0EEENS1_21CollectiveEpilogueFwdINS6_IJS8_S8_S9_EEENS6_IJNS7_ILi1EEESH_SH_EEESB_SD_Li128ELb0ELb1ELb0ELb0EEENS1_19SingleTileSchedulerILb0ELb0ELb1ELi128EEEEEEEEEvNT_6ParamsE --------------------------
	.section	.text._ZN7cutlass13device_kernelIN5flash19enable_sm80_to_sm89INS1_16FlashAttnFwdSm80INS1_25CollectiveMainloopFwdSm80ILi4ELi1ELb0EN4cute5tupleIJNS5_1CILi128EEENS7_ILi48EEES8_EEELi128ENS_6half_tEfNS_4arch4Sm80ELb0ELb1ELb0ELb0ELb1ELb0ELb1ELb0EEENS1_21CollectiveEpilogueFwdINS6_IJS8_S8_S9_EEENS6_IJNS7_ILi1EEESH_SH_EEESB_SD_Li128ELb0ELb1ELb0ELb0EEENS1_19SingleTileSchedulerILb0ELb0ELb1ELi128EEEEEEEEEvNT_6ParamsE,"ax",@progbits
	.align	128
.text._ZN7cutlass13device_kernelIN5flash19enable_sm80_to_sm89INS1_16FlashAttnFwdSm80INS1_25CollectiveMainloopFwdSm80ILi4ELi1ELb0EN4cute5tupleIJNS5_1CILi128EEENS7_ILi48EEES8_EEELi128ENS_6half_tEfNS_4arch4Sm80ELb0ELb1ELb0ELb0ELb1ELb0ELb1ELb0EEENS1_21CollectiveEpilogueFwdINS6_IJS8_S8_S9_EEENS6_IJNS7_ILi1EEESH_SH_EEESB_SD_Li128ELb0ELb1ELb0ELb0EEENS1_19SingleTileSchedulerILb0ELb0ELb1ELi128EEEEEEEEEvNT_6ParamsE:
        .type           _ZN7cutlass13device_kernelIN5flash19enable_sm80_to_sm89INS1_16FlashAttnFwdSm80INS1_25CollectiveMainloopFwdSm80ILi4ELi1ELb0EN4cute5tupleIJNS5_1CILi128EEENS7_ILi48EEES8_EEELi128ENS_6half_tEfNS_4arch4Sm80ELb0ELb1ELb0ELb0ELb1ELb0ELb1ELb0EEENS1_21CollectiveEpilogueFwdINS6_IJS8_S8_S9_EEENS6_IJNS7_ILi1EEESH_SH_EEESB_SD_Li128ELb0ELb1ELb0ELb0EEENS1_19SingleTileSchedulerILb0ELb0ELb1ELi128EEEEEEEEEvNT_6ParamsE,@function
        .size           _ZN7cutlass13device_kernelIN5flash19enable_sm80_to_sm89INS1_16FlashAttnFwdSm80INS1_25CollectiveMainloopFwdSm80ILi4ELi1ELb0EN4cute5tupleIJNS5_1CILi128EEENS7_ILi48EEES8_EEELi128ENS_6half_tEfNS_4arch4Sm80ELb0ELb1ELb0ELb0ELb1ELb0ELb1ELb0EEENS1_21CollectiveEpilogueFwdINS6_IJS8_S8_S9_EEENS6_IJNS7_ILi1EEESH_SH_EEESB_SD_Li128ELb0ELb1ELb0ELb0EEENS1_19SingleTileSchedulerILb0ELb0ELb1ELi128EEEEEEEEEvNT_6ParamsE,(.L_x_66 - _ZN7cutlass13device_kernelIN5flash19enable_sm80_to_sm89INS1_16FlashAttnFwdSm80INS1_25CollectiveMainloopFwdSm80ILi4ELi1ELb0EN4cute5tupleIJNS5_1CILi128EEENS7_ILi48EEES8_EEELi128ENS_6half_tEfNS_4arch4Sm80ELb0ELb1ELb0ELb0ELb1ELb0ELb1ELb0EEENS1_21CollectiveEpilogueFwdINS6_IJS8_S8_S9_EEENS6_IJNS7_ILi1EEESH_SH_EEESB_SD_Li128ELb0ELb1ELb0ELb0EEENS1_19SingleTileSchedulerILb0ELb0ELb1ELi128EEEEEEEEEvNT_6ParamsE)
        .other          _ZN7cutlass13device_kernelIN5flash19enable_sm80_to_sm89INS1_16FlashAttnFwdSm80INS1_25CollectiveMainloopFwdSm80ILi4ELi1ELb0EN4cute5tupleIJNS5_1CILi128EEENS7_ILi48EEES8_EEELi128ENS_6half_tEfNS_4arch4Sm80ELb0ELb1ELb0ELb0ELb1ELb0ELb1ELb0EEENS1_21CollectiveEpilogueFwdINS6_IJS8_S8_S9_EEENS6_IJNS7_ILi1EEESH_SH_EEESB_SD_Li128ELb0ELb1ELb0ELb0EEENS1_19SingleTileSchedulerILb0ELb0ELb1ELi128EEEEEEEEEvNT_6ParamsE,@"STO_CUDA_ENTRY STV_DEFAULT"
_ZN7cutlass13device_kernelIN5flash19enable_sm80_to_sm89INS1_16FlashAttnFwdSm80INS1_25CollectiveMainloopFwdSm80ILi4ELi1ELb0EN4cute5tupleIJNS5_1CILi128EEENS7_ILi48EEES8_EEELi128ENS_6half_tEfNS_4arch4Sm80ELb0ELb1ELb0ELb0ELb1ELb0ELb1ELb0EEENS1_21CollectiveEpilogueFwdINS6_IJS8_S8_S9_EEENS6_IJNS7_ILi1EEESH_SH_EEESB_SD_Li128ELb0ELb1ELb0ELb0EEENS1_19SingleTileSchedulerILb0ELb0ELb1ELi128EEEEEEEEEvNT_6ParamsE:
[----:B------:R-:W-:Y:S01]  /*0000*/  LDC R1, c[0x0][0x28] ;  /* 0x00000a00ff017b82 */ /* 0x000fe20000000800 */
[----:B------:R-:W-:Y:S05]  /*0010*/  EXIT ;  /* 0x000000000000794d */ /* 0x000fea0003800000 */
.L_x_30:
        /* <DEDUP_REMOVED lines=14> */
.L_x_66:


//--------------------- .text._ZN7cutlass13device_kernelIN5flash19enable_sm80_to_sm89INS1_16FlashAttnFwdSm80INS1_25CollectiveMainloopFwdSm80ILi4ELi1ELb0EN4cute5tupleIJNS5_1CILi128EEENS7_ILi48EEES8_EEELi128ENS_6half_tEfNS_4arch4Sm80ELb0ELb1ELb0ELb1ELb1ELb0ELb1ELb0EEENS1_21CollectiveEpilogueFwdINS6_IJS8_S8_S9_EEENS6_IJNS7_ILi1EEESH_SH_EEESB_SD_Li128ELb1ELb1ELb0ELb0EEENS1_19SingleTileSchedulerILb1ELb0ELb1ELi128EEEEEEEEEvNT_6ParamsE --------------------------
	.section	.text._ZN7cutlass13device_kernelIN5flash19enable_sm80_to_sm89INS1_16FlashAttnFwdSm80INS1_25CollectiveMainloopFwdSm80ILi4ELi1ELb0EN4cute5tupleIJNS5_1CILi128EEENS7_ILi48EEES8_EEELi128ENS_6half_tEfNS_4arch4Sm80ELb0ELb1ELb0ELb1ELb1ELb0ELb1ELb0EEENS1_21CollectiveEpilogueFwdINS6_IJS8_S8_S9_EEENS6_IJNS7_ILi1EEESH_SH_EEESB_SD_Li128ELb1ELb1ELb0ELb0EEENS1_19SingleTileSchedulerILb1ELb0ELb1ELi128EEEEEEEEEvNT_6ParamsE,"ax",@progbits
	.align	128
.text._ZN7cutlass13device_kernelIN5flash19enable_sm80_to_sm89INS1_16FlashAttnFwdSm80INS1_25CollectiveMainloopFwdSm80ILi4ELi1ELb0EN4cute5tupleIJNS5_1CILi128EEENS7_ILi48EEES8_EEELi128ENS_6half_tEfNS_4arch4Sm80ELb0ELb1ELb0ELb1ELb1ELb0ELb1ELb0EEENS1_21CollectiveEpilogueFwdINS6_IJS8_S8_S9_EEENS6_IJNS7_ILi1EEESH_SH_EEESB_SD_Li128ELb1ELb1ELb0ELb0EEENS1_19SingleTileSchedulerILb1ELb0ELb1ELi128EEEEEEEEEvNT_6ParamsE:
        .type           _ZN7cutlass13device_kernelIN5flash19enable_sm80_to_sm89INS1_16FlashAttnFwdSm80INS1_25CollectiveMainloopFwdSm80ILi4ELi1ELb0EN4cute5tupleIJNS5_1CILi128EEENS7_ILi48EEES8_EEELi128ENS_6half_tEfNS_4arch4Sm80ELb0ELb1ELb0ELb1ELb1ELb0ELb1ELb0EEENS1_21CollectiveEpilogueFwdINS6_IJS8_S8_S9_EEENS6_IJNS7_ILi1EEESH_SH_EEESB_SD_Li128ELb1ELb1ELb0ELb0EEENS1_19SingleTileSchedulerILb1ELb0ELb1ELi128EEEEEEEEEvNT_6ParamsE,@function
        .size           _ZN7cutlass13device_kernelIN5flash19enable_sm80_to_sm89INS1_16FlashAttnFwdSm80INS1_25CollectiveMainloopFwdSm80ILi4ELi1ELb0EN4cute5tupleIJNS5_1CILi128EEENS7_ILi48EEES8_EEELi128ENS_6half_tEfNS_4arch4Sm80ELb0ELb1ELb0ELb1ELb1ELb0ELb1ELb0EEENS1_21CollectiveEpilogueFwdINS6_IJS8_S8_S9_EEENS6_IJNS7_ILi1EEESH_SH_EEESB_SD_Li128ELb1ELb1ELb0ELb0EEENS1_19SingleTileSchedulerILb1ELb0ELb1ELi128EEEEEEEEEvNT_6ParamsE,(.L_x_67 - _ZN7cutlass13device_kernelIN5flash19enable_sm80_to_sm89INS1_16FlashAttnFwdSm80INS1_25CollectiveMainloopFwdSm80ILi4ELi1ELb0EN4cute5tupleIJNS5_1CILi128EEENS7_ILi48EEES8_EEELi128ENS_6half_tEfNS_4arch4Sm80ELb0ELb1ELb0ELb1ELb1ELb0ELb1ELb0EEENS1_21CollectiveEpilogueFwdINS6_IJS8_S8_S9_EEENS6_IJNS7_ILi1EEESH_SH_EEESB_SD_Li128ELb1ELb1ELb0ELb0EEENS1_19SingleTileSchedulerILb1ELb0ELb1ELi128EEEEEEEEEvNT_6ParamsE)
        .other          _ZN7cutlass13device_kernelIN5flash19enable_sm80_to_sm89INS1_16FlashAttnFwdSm80INS1_25CollectiveMainloopFwdSm80ILi4ELi1ELb0EN4cute5tupleIJNS5_1CILi128EEENS7_ILi48EEES8_EEELi128ENS_6half_tEfNS_4arch4Sm80ELb0ELb1ELb0ELb1ELb1ELb0ELb1ELb0EEENS1_21CollectiveEpilogueFwdINS6_IJS8_S8_S9_EEENS6_IJNS7_ILi1EEESH_SH_EEESB_SD_Li128ELb1ELb1ELb0ELb0EEENS1_19SingleTileSchedulerILb1ELb0ELb1ELi128EEEEEEEEEvNT_6ParamsE,@"STO_CUDA_ENTRY STV_DEFAULT"
_ZN7cutlass13device_kernelIN5flash19enable_sm80_to_sm89INS1_16FlashAttnFwdSm80INS1_25CollectiveMainloopFwdSm80ILi4ELi1ELb0EN4cute5tupleIJNS5_1CILi128EEENS7_ILi48EEES8_EEELi128ENS_6half_tEfNS_4arch4Sm80ELb0ELb1ELb0ELb1ELb1ELb0ELb1ELb0EEENS1_21CollectiveEpilogueFwdINS6_IJS8_S8_S9_EEENS6_IJNS7_ILi1EEESH_SH_EEESB_SD_Li128ELb1ELb1ELb0ELb0EEENS1_19SingleTileSchedulerILb1ELb0ELb1ELi128EEEEEEEEEvNT_6ParamsE:
[----:B------:R-:W-:Y:S01]  /*0000*/  LDC R1, c[0x0][0x28] ;  /* 0x00000a00ff017b82 */ /* 0x000fe20000000800 */
[----:B------:R-:W-:Y:S05]  /*0010*/  EXIT ;  /* 0x000000000000794d */ /* 0x000fea0003800000 */
.L_x_31:
        /* <DEDUP_REMOVED lines=14> */
.L_x_67:


//--------------------- .text._ZN7cutlass13device_kernelIN5flash19enable_sm80_to_sm89INS1_16FlashAttnFwdSm80INS1_25CollectiveMainloopFwdSm80ILi4ELi1ELb0EN4cute5tupleIJNS5_1CILi128EEENS7_ILi48EEES8_EEELi128ENS_6half_tEfNS_4arch4Sm80ELb0ELb1ELb0ELb1ELb1ELb1ELb1ELb0EEENS1_21CollectiveEpilogueFwdINS6_IJS8_S8_S9_EEENS6_IJNS7_ILi1EEESH_SH_EEESB_SD_Li128ELb1ELb1ELb0ELb0EEENS1_19SingleTileSchedulerILb1ELb0ELb1ELi128EEEEEEEEEvNT_6ParamsE --------------------------
	.section	.text._ZN7cutlass13device_kernelIN5flash19enable_sm80_to_sm89INS1_16FlashAttnFwdSm80INS1_25CollectiveMainloopFwdSm80ILi4ELi1ELb0EN4cute5tupleIJNS5_1CILi128EEENS7_ILi48EEES8_EEELi128ENS_6half_tEfNS_4arch4Sm80ELb0ELb1ELb0ELb1ELb1ELb1ELb1ELb0EEENS1_21CollectiveEpilogueFwdINS6_IJS8_S8_S9_EEENS6_IJNS7_ILi1EEESH_SH_EEESB_SD_Li128ELb1ELb1ELb0ELb0EEENS1_19SingleTileSchedulerILb1ELb0ELb1ELi128EEEEEEEEEvNT_6ParamsE,"ax",@progbits
	.align	128
.text._ZN7cutlass13device_kernelIN5flash19enable_sm80_to_sm89INS1_16FlashAttnFwdSm80INS1_25CollectiveMainloopFwdSm80ILi4ELi1ELb0EN4cute5tupleIJNS5_1CILi128EEENS7_ILi48EEES8_EEELi128ENS_6half_tEfNS_4arch4Sm80ELb0ELb1ELb0ELb1ELb1ELb1ELb1ELb0EEENS1_21CollectiveEpilogueFwdINS6_IJS8_S8_S9_EEENS6_IJNS7_ILi1EEESH_SH_EEESB_SD_Li128ELb1ELb1ELb0ELb0EEENS1_19SingleTileSchedulerILb1ELb0ELb1ELi128EEEEEEEEEvNT_6ParamsE:
        .type           _ZN7cutlass13device_kernelIN5flash19enable_sm80_to_sm89INS1_16FlashAttnFwdSm80INS1_25CollectiveMainloopFwdSm80ILi4ELi1ELb0EN4cute5tupleIJNS5_1CILi128EEENS7_ILi48EEES8_EEELi128ENS_6half_tEfNS_4arch4Sm80ELb0ELb1ELb0ELb1ELb1ELb1ELb1ELb0EEENS1_21CollectiveEpilogueFwdINS6_IJS8_S8_S9_EEENS6_IJNS7_ILi1EEESH_SH_EEESB_SD_Li128ELb1ELb1ELb0ELb0EEENS1_19SingleTileSchedulerILb1ELb0ELb1ELi128EEEEEEEEEvNT_6ParamsE,@function
        .size           _ZN7cutlass13device_kernelIN5flash19enable_sm80_to_sm89INS1_16FlashAttnFwdSm80INS1_25CollectiveMainloopFwdSm80ILi4ELi1ELb0EN4cute5tupleIJNS5_1CILi128EEENS7_ILi48EEES8_EEELi128ENS_6half_tEfNS_4arch4Sm80ELb0ELb1ELb0ELb1ELb1ELb1ELb1ELb0EEENS1_21CollectiveEpilogueFwdINS6_IJS8_S8_S9_EEENS6_IJNS7_ILi1EEESH_SH_EEESB_SD_Li128ELb1ELb1ELb0ELb0EEENS1_19SingleTileSchedulerILb1ELb0ELb1ELi128EEEEEEEEEvNT_6ParamsE,(.L_x_68 - _ZN7cutlass13device_kernelIN5flash19enable_sm80_to_sm89INS1_16FlashAttnFwdSm80INS1_25CollectiveMainloopFwdSm80ILi4ELi1ELb0EN4cute5tupleIJNS5_1CILi128EEENS7_ILi48EEES8_EEELi128ENS_6half_tEfNS_4arch4Sm80ELb0ELb1ELb0ELb1ELb1ELb1ELb1ELb0EEENS1_21CollectiveEpilogueFwdINS6_IJS8_S8_S9_EEENS6_IJNS7_ILi1EEESH_SH_EEESB_SD_Li128ELb1ELb1ELb0ELb0EEENS1_19SingleTileSchedulerILb1ELb0ELb1ELi128EEEEEEEEEvNT_6ParamsE)
        .other          _ZN7cutlass13device_kernelIN5flash19enable_sm80_to_sm89INS1_16FlashAttnFwdSm80INS1_25CollectiveMainloopFwdSm80ILi4ELi1ELb0EN4cute5tupleIJNS5_1CILi128EEENS7_ILi48EEES8_EEELi128ENS_6half_tEfNS_4arch4Sm80ELb0ELb1ELb0ELb1ELb1ELb1ELb1ELb0EEENS1_21CollectiveEpilogueFwdINS6_IJS8_S8_S9_EEENS6_IJNS7_ILi1EEESH_SH_EEESB_SD_Li128ELb1ELb1ELb0ELb0EEENS1_19SingleTileSchedulerILb1ELb0ELb1ELi128EEEEEEEEEvNT_6ParamsE,@"STO_CUDA_ENTRY STV_DEFAULT"
_ZN7cutlass13device_kernelIN5flash19enable_sm80_to_sm89INS1_16FlashAttnFwdSm80INS1_25CollectiveMainloopFwdSm80ILi4ELi1ELb0EN4cute5tupleIJNS5_1CILi128EEENS7_ILi48EEES8_EEELi128ENS_6half_tEfNS_4arch4Sm80ELb0ELb1ELb0ELb1ELb1ELb1ELb1ELb0EEENS1_21CollectiveEpilogueFwdINS6_IJS8_S8_S9_EEENS6_IJNS7_ILi1EEESH_SH_EEESB_SD_Li128ELb1ELb1ELb0ELb0EEENS1_19SingleTileSchedulerILb1ELb0ELb1ELi128EEEEEEEEEvNT_6ParamsE:
[----:B------:R-:W-:Y:S01]  /*0000*/  LDC R1, c[0x0][0x28] ;  /* 0x00000a00ff017b82 */ /* 0x000fe20000000800 */
[----:B------:R-:W-:Y:S05]  /*0010*/  EXIT ;  /* 0x000000000000794d */ /* 0x000fea0003800000 */
.L_x_32:
        /* <DEDUP_REMOVED lines=14> */
.L_x_68:


//--------------------- .text._ZN7cutlass13device_kernelIN5flash19enable_sm80_to_sm89INS1_16FlashAttnFwdSm80INS1_25CollectiveMainloopFwdSm80ILi4ELi1ELb0EN4cute5tupleIJNS5_1CILi128EEENS7_ILi64EEES8_EEELi128ENS_6half_tEfNS_4arch4Sm80ELb1ELb0ELb0ELb0ELb1ELb0ELb1ELb0EEENS1_21CollectiveEpilogueFwdINS6_IJS8_S8_S9_EEENS6_IJNS7_ILi1EEESH_SH_EEESB_SD_Li128ELb0ELb1ELb0ELb0EEENS1_30DynamicPersistentTileSchedulerILi128ELi128ELb0ELb1ELb0EEEEEEEEEvNT_6ParamsE --------------------------
	.section	.text._ZN7cutlass13device_kernelIN5flash19enable_sm80_to_sm89INS1_16FlashAttnFwdSm80INS1_25CollectiveMainloopFwdSm80ILi4ELi1ELb0EN4cute5tupleIJNS5_1CILi128EEENS7_ILi64EEES8_EEELi128ENS_6half_tEfNS_4arch4Sm80ELb1ELb0ELb0ELb0ELb1ELb0ELb1ELb0EEENS1_21CollectiveEpilogueFwdINS6_IJS8_S8_S9_EEENS6_IJNS7_ILi1EEESH_SH_EEESB_SD_Li128ELb0ELb1ELb0ELb0EEENS1_30DynamicPersistentTileSchedulerILi128ELi128ELb0ELb1ELb0EEEEEEEEEvNT_6ParamsE,"ax",@progbits
	.align	128
.text._ZN7cutlass13device_kernelIN5flash19enable_sm80_to_sm89INS1_16FlashAttnFwdSm80INS1_25CollectiveMainloopFwdSm80ILi4ELi1ELb0EN4cute5tupleIJNS5_1CILi128EEENS7_ILi64EEES8_EEELi128ENS_6half_tEfNS_4arch4Sm80ELb1ELb0ELb0ELb0ELb1ELb0ELb1ELb0EEENS1_21CollectiveEpilogueFwdINS6_IJS8_S8_S9_EEENS6_IJNS7_ILi1EEESH_SH_EEESB_SD_Li128ELb0ELb1ELb0ELb0EEENS1_30DynamicPersistentTileSchedulerILi128ELi128ELb0ELb1ELb0EEEEEEEEEvNT_6ParamsE:
        .type           _ZN7cutlass13device_kernelIN5flash19enable_sm80_to_sm89INS1_16FlashAttnFwdSm80INS1_25CollectiveMainloopFwdSm80ILi4ELi1ELb0EN4cute5tupleIJNS5_1CILi128EEENS7_ILi64EEES8_EEELi128ENS_6half_tEfNS_4arch4Sm80ELb1ELb0ELb0ELb0ELb1ELb0ELb1ELb0EEENS1_21CollectiveEpilogueFwdINS6_IJS8_S8_S9_EEENS6_IJNS7_ILi1EEESH_SH_EEESB_SD_Li128ELb0ELb1ELb0ELb0EEENS1_30DynamicPersistentTileSchedulerILi128ELi128ELb0ELb1ELb0EEEEEEEEEvNT_6ParamsE,@function
        .size           _ZN7cutlass13device_kernelIN5flash19enable_sm80_to_sm89INS1_16FlashAttnFwdSm80INS1_25CollectiveMainloopFwdSm80ILi4ELi1ELb0EN4cute5tupleIJNS5_1CILi128EEENS7_ILi64EEES8_EEELi128ENS_6half_tEfNS_4arch4Sm80ELb1ELb0ELb0ELb0ELb1ELb0ELb1ELb0EEENS1_21CollectiveEpilogueFwdINS6_IJS8_S8_S9_EEENS6_IJNS7_ILi1EEESH_SH_EEESB_SD_Li128ELb0ELb1ELb0ELb0EEENS1_30DynamicPersistentTileSchedulerILi128ELi128ELb0ELb1ELb0EEEEEEEEEvNT_6ParamsE,(.L_x_69 - _ZN7cutlass13device_kernelIN5flash19enable_sm80_to_sm89INS1_16FlashAttnFwdSm80INS1_25CollectiveMainloopFwdSm80ILi4ELi1ELb0EN4cute5tupleIJNS5_1CILi128EEENS7_ILi64EEES8_EEELi128ENS_6half_tEfNS_4arch4Sm80ELb1ELb0ELb0ELb0ELb1ELb0ELb1ELb0EEENS1_21CollectiveEpilogueFwdINS6_IJS8_S8_S9_EEENS6_IJNS7_ILi1EEESH_SH_EEESB_SD_Li128ELb0ELb1ELb0ELb0EEENS1_30DynamicPersistentTileSchedulerILi128ELi128ELb0ELb1ELb0EEEEEEEEEvNT_6ParamsE)
        .other          _ZN7cutlass13device_kernelIN5flash19enable_sm80_to_sm89INS1_16FlashAttnFwdSm80INS1_25CollectiveMainloopFwdSm80ILi4ELi1ELb0EN4cute5tupleIJNS5_1CILi128EEENS7_ILi64EEES8_EEELi128ENS_6half_tEfNS_4arch4Sm80ELb1ELb0ELb0ELb0ELb1ELb0ELb1ELb0EEENS1_21CollectiveEpilogueFwdINS6_IJS8_S8_S9_EEENS6_IJNS7_ILi1EEESH_SH_EEESB_SD_Li128ELb0ELb1ELb0ELb0EEENS1_30DynamicPersistentTileSchedulerILi128ELi128ELb0ELb1ELb0EEEEEEEEEvNT_6ParamsE,@"STO_CUDA_ENTRY STV_DEFAULT"
_ZN7cutlass13device_kernelIN5flash19enable_sm80_to_sm89INS1_16FlashAttnFwdSm80INS1_25CollectiveMainloopFwdSm80ILi4ELi1ELb0EN4cute5tupleIJNS5_1CILi128EEENS7_ILi64EEES8_EEELi128ENS_6half_tEfNS_4arch4Sm80ELb1ELb0ELb0ELb0ELb1ELb0ELb1ELb0EEENS1_21CollectiveEpilogueFwdINS6_IJS8_S8_S9_EEENS6_IJNS7_ILi1EEESH_SH_EEESB_SD_Li128ELb0ELb1ELb0ELb0EEENS1_30DynamicPersistentTileSchedulerILi128ELi128ELb0ELb1ELb0EEEEEEEEEvNT_6ParamsE:
[----:B------:R-:W-:Y:S01]  /*0000*/  LDC R1, c[0x0][0x28] ;  /* 0x00000a00ff017b82 */ /* 0x000fe20000000800 */
[----:B------:R-:W-:Y:S05]  /*0010*/  EXIT ;  /* 0x000000000000794d */ /* 0x000fea0003800000 */
.L_x_33:
        /* <DEDUP_REMOVED lines=14> */
.L_x_69:


//--------------------- .text._ZN7cutlass13device_kernelIN5flash19enable_sm80_to_sm89INS1_16FlashAttnFwdSm80INS1_25CollectiveMainloopFwdSm80ILi4ELi1ELb0EN4cute5tupleIJNS5_1CILi128EEENS7_ILi64EEES8_EEELi128ENS_6half_tEfNS_4arch4Sm80ELb1ELb0ELb0ELb1ELb1ELb0ELb1ELb0EEENS1_21CollectiveEpilogueFwdINS6_IJS8_S8_S9_EEENS6_IJNS7_ILi1EEESH_SH_EEESB_SD_Li128ELb1ELb1ELb0ELb0EEENS1_19SingleTileSchedulerILb1ELb0ELb1ELi128EEEEEEEEEvNT_6ParamsE --------------------------
	.section	.text._ZN7cutlass13device_kernelIN5flash19enable_sm80_to_sm89INS1_16FlashAttnFwdSm80INS1_25CollectiveMainloopFwdSm80ILi4ELi1ELb0EN4cute5tupleIJNS5_1CILi128EEENS7_ILi64EEES8_EEELi128ENS_6half_tEfNS_4arch4Sm80ELb1ELb0ELb0ELb1ELb1ELb0ELb1ELb0EEENS1_21CollectiveEpilogueFwdINS6_IJS8_S8_S9_EEENS6_IJNS7_ILi1EEESH_SH_EEESB_SD_Li128ELb1ELb1ELb0ELb0EEENS1_19SingleTileSchedulerILb1ELb0ELb1ELi128EEEEEEEEEvNT_6ParamsE,"ax",@progbits
	.align	128
.text._ZN7cutlass13device_kernelIN5flash19enable_sm80_to_sm89INS1_16FlashAttnFwdSm80INS1_25CollectiveMainloopFwdSm80ILi4ELi1ELb0EN4cute5tupleIJNS5_1CILi128EEENS7_ILi64EEES8_EEELi128ENS_6half_tEfNS_4arch4Sm80ELb1ELb0ELb0ELb1ELb1ELb0ELb1ELb0EEENS1_21CollectiveEpilogueFwdINS6_IJS8_S8_S9_EEENS6_IJNS7_ILi1EEESH_SH_EEESB_SD_Li128ELb1ELb1ELb0ELb0EEENS1_19SingleTileSchedulerILb1ELb0ELb1ELi128EEEEEEEEEvNT_6ParamsE:
        .type           _ZN7cutlass13device_kernelIN5flash19enable_sm80_to_sm89INS1_16FlashAttnFwdSm80INS1_25CollectiveMainloopFwdSm80ILi4ELi1ELb0EN4cute5tupleIJNS5_1CILi128EEENS7_ILi64EEES8_EEELi128ENS_6half_tEfNS_4arch4Sm80ELb1ELb0ELb0ELb1ELb1ELb0ELb1ELb0EEENS1_21CollectiveEpilogueFwdINS6_IJS8_S8_S9_EEENS6_IJNS7_ILi1EEESH_SH_EEESB_SD_Li128ELb1ELb1ELb0ELb0EEENS1_19SingleTileSchedulerILb1ELb0ELb1ELi128EEEEEEEEEvNT_6ParamsE,@function
        .size           _ZN7cutlass13device_kernelIN5flash19enable_sm80_to_sm89INS1_16FlashAttnFwdSm80INS1_25CollectiveMainloopFwdSm80ILi4ELi1ELb0EN4cute5tupleIJNS5_1CILi128EEENS7_ILi64EEES8_EEELi128ENS_6half_tEfNS_4arch4Sm80ELb1ELb0ELb0ELb1ELb1ELb0ELb1ELb0EEENS1_21CollectiveEpilogueFwdINS6_IJS8_S8_S9_EEENS6_IJNS7_ILi1EEESH_SH_EEESB_SD_Li128ELb1ELb1ELb0ELb0EEENS1_19SingleTileSchedulerILb1ELb0ELb1ELi128EEEEEEEEEvNT_6ParamsE,(.L_x_70 - _ZN7cutlass13device_kernelIN5flash19enable_sm80_to_sm89INS1_16FlashAttnFwdSm80INS1_25CollectiveMainloopFwdSm80ILi4ELi1ELb0EN4cute5tupleIJNS5_1CILi128EEENS7_ILi64EEES8_EEELi128ENS_6half_tEfNS_4arch4Sm80ELb1ELb0ELb0ELb1ELb1ELb0ELb1ELb0EEENS1_21CollectiveEpilogueFwdINS6_IJS8_S8_S9_EEENS6_IJNS7_ILi1EEESH_SH_EEESB_SD_Li128ELb1ELb1ELb0ELb0EEENS1_19SingleTileSchedulerILb1ELb0ELb1ELi128EEEEEEEEEvNT_6ParamsE)
        .other          _ZN7cutlass13device_kernelIN5flash19enable_sm80_to_sm89INS1_16FlashAttnFwdSm80INS1_25CollectiveMainloopFwdSm80ILi4ELi1ELb0EN4cute5tupleIJNS5_1CILi128EEENS7_ILi64EEES8_EEELi128ENS_6half_tEfNS_4arch4Sm80ELb1ELb0ELb0ELb1ELb1ELb0ELb1ELb0EEENS1_21CollectiveEpilogueFwdINS6_IJS8_S8_S9_EEENS6_IJNS7_ILi1EEESH_SH_EEESB_SD_Li128ELb1ELb1ELb0ELb0EEENS1_19SingleTileSchedulerILb1ELb0ELb1ELi128EEEEEEEEEvNT_6ParamsE,@"STO_CUDA_ENTRY STV_DEFAULT"
_ZN7cutlass13device_kernelIN5flash19enable_sm80_to_sm89INS1_16FlashAttnFwdSm80INS1_25CollectiveMainloopFwdSm80ILi4ELi1ELb0EN4cute5tupleIJNS5_1CILi128EEENS7_ILi64EEES8_EEELi128ENS_6half_tEfNS_4arch4Sm80ELb1ELb0ELb0ELb1ELb1ELb0ELb1ELb0EEENS1_21CollectiveEpilogueFwdINS6_IJS8_S8_S9_EEENS6_IJNS7_ILi1EEESH_SH_EEESB_SD_Li128ELb1ELb1ELb0ELb0EEENS1_19SingleTileSchedulerILb1ELb0ELb1ELi128EEEEEEEEEvNT_6ParamsE:
[----:B------:R-:W-:Y:S01]  /*0000*/  LDC R1, c[0x0][0x28] ;  /* 0x00000a00ff017b82 */ /* 0x000fe20000000800 */
[----:B------:R-:W-:Y:S05]  /*0010*/  EXIT ;  /* 0x000000000000794d */ /* 0x000fea0003800000 */
.L_x_34:
        /* <DEDUP_REMOVED lines=14> */
.L_x_70:


//--------------------- .text._ZN7cutlass13device_kernelIN5flash19enable_sm80_to_sm89INS1_16FlashAttnFwdSm80INS1_25CollectiveMainloopFwdSm80ILi4ELi1ELb0EN4cute5tupleIJNS5_1CILi128EEENS7_ILi64EEES8_EEELi128ENS_6half_tEfNS_4arch4Sm80ELb1ELb0ELb0ELb1ELb1ELb1ELb1ELb0EEENS1_21CollectiveEpilogueFwdINS6_IJS8_S8_S9_EEENS6_IJNS7_ILi1EEESH_SH_EEESB_SD_Li128ELb1ELb1ELb0ELb0EEENS1_19SingleTileSchedulerILb1ELb0ELb1ELi128EEEEEEEEEvNT_6ParamsE --------------------------
	.section	.text._ZN7cutlass13device_kernelIN5flash19enable_sm80_to_sm89INS1_16FlashAttnFwdSm80INS1_25CollectiveMainloopFwdSm80ILi4ELi1ELb0EN4cute5tupleIJNS5_1CILi128EEENS7_ILi64EEES8_EEELi128ENS_6half_tEfNS_4arch4Sm80ELb1ELb0ELb0ELb1ELb1ELb1ELb1ELb0EEENS1_21CollectiveEpilogueFwdINS6_IJS8_S8_S9_EEENS6_IJNS7_ILi1EEESH_SH_EEESB_SD_Li128ELb1ELb1ELb0ELb0EEENS1_19SingleTileSchedulerILb1ELb0ELb1ELi128EEEEEEEEEvNT_6ParamsE,"ax",@progbits
	.align	128
.text._ZN7cutlass13device_kernelIN5flash19enable_sm80_to_sm89INS1_16FlashAttnFwdSm80INS1_25CollectiveMainloopFwdSm80ILi4ELi1ELb0EN4cute5tupleIJNS5_1CILi128EEENS7_ILi64EEES8_EEELi128ENS_6half_tEfNS_4arch4Sm80ELb1ELb0ELb0ELb1ELb1ELb1ELb1ELb0EEENS1_21CollectiveEpilogueFwdINS6_IJS8_S8_S9_EEENS6_IJNS7_ILi1EEESH_SH_EEESB_SD_Li128ELb1ELb1ELb0ELb0EEENS1_19SingleTileSchedulerILb1ELb0ELb1ELi128EEEEEEEEEvNT_6ParamsE:
        .type           _ZN7cutlass13device_kernelIN5flash19enable_sm80_to_sm89INS1_16FlashAttnFwdSm80INS1_25CollectiveMainloopFwdSm80ILi4ELi1ELb0EN4cute5tupleIJNS5_1CILi128EEENS7_ILi64EEES8_EEELi128ENS_6half_tEfNS_4arch4Sm80ELb1ELb0ELb0ELb1ELb1ELb1ELb1ELb0EEENS1_21CollectiveEpilogueFwdINS6_IJS8_S8_S9_EEENS6_IJNS7_ILi1EEESH_SH_EEESB_SD_Li128ELb1ELb1ELb0ELb0EEENS1_19SingleTileSchedulerILb1ELb0ELb1ELi128EEEEEEEEEvNT_6ParamsE,@function
        .size           _ZN7cutlass13device_kernelIN5flash19enable_sm80_to_sm89INS1_16FlashAttnFwdSm80INS1_25CollectiveMainloopFwdSm80ILi4ELi1ELb0EN4cute5tupleIJNS5_1CILi128EEENS7_ILi64EEES8_EEELi128ENS_6half_tEfNS_4arch4Sm80ELb1ELb0ELb0ELb1ELb1ELb1ELb1ELb0EEENS1_21CollectiveEpilogueFwdINS6_IJS8_S8_S9_EEENS6_IJNS7_ILi1EEESH_SH_EEESB_SD_Li128ELb1ELb1ELb0ELb0EEENS1_19SingleTileSchedulerILb1ELb0ELb1ELi128EEEEEEEEEvNT_6ParamsE,(.L_x_71 - _ZN7cutlass13device_kernelIN5flash19enable_sm80_to_sm89INS1_16FlashAttnFwdSm80INS1_25CollectiveMainloopFwdSm80ILi4ELi1ELb0EN4cute5tupleIJNS5_1CILi128EEENS7_ILi64EEES8_EEELi128ENS_6half_tEfNS_4arch4Sm80ELb1ELb0ELb0ELb1ELb1ELb1ELb1ELb0EEENS1_21CollectiveEpilogueFwdINS6_IJS8_S8_S9_EEENS6_IJNS7_ILi1EEESH_SH_EEESB_SD_Li128ELb1ELb1ELb0ELb0EEENS1_19SingleTileSchedulerILb1ELb0ELb1ELi128EEEEEEEEEvNT_6ParamsE)
        .other          _ZN7cutlass13device_kernelIN5flash19enable_sm80_to_sm89INS1_16FlashAttnFwdSm80INS1_25CollectiveMainloopFwdSm80ILi4ELi1ELb0EN4cute5tupleIJNS5_1CILi128EEENS7_ILi64EEES8_EEELi128ENS_6half_tEfNS_4arch4Sm80ELb1ELb0ELb0ELb1ELb1ELb1ELb1ELb0EEENS1_21CollectiveEpilogueFwdINS6_IJS8_S8_S9_EEENS6_IJNS7_ILi1EEESH_SH_EEESB_SD_Li128ELb1ELb1ELb0ELb0EEENS1_19SingleTileSchedulerILb1ELb0ELb1ELi128EEEEEEEEEvNT_6ParamsE,@"STO_CUDA_ENTRY STV_DEFAULT"
_ZN7cutlass13device_kernelIN5flash19enable_sm80_to_sm89INS1_16FlashAttnFwdSm80INS1_25CollectiveMainloopFwdSm80ILi4ELi1ELb0EN4cute5tupleIJNS5_1CILi128EEENS7_ILi64EEES8_EEELi128ENS_6half_tEfNS_4arch4Sm80ELb1ELb0ELb0ELb1ELb1ELb1ELb1ELb0EEENS1_21CollectiveEpilogueFwdINS6_IJS8_S8_S9_EEENS6_IJNS7_ILi1EEESH_SH_EEESB_SD_Li128ELb1ELb1ELb0ELb0EEENS1_19SingleTileSchedulerILb1ELb0ELb1ELi128EEEEEEEEEvNT_6ParamsE:
[----:B------:R-:W-:Y:S01]  /*0000*/  LDC R1, c[0x0][0x28] ;  /* 0x00000a00ff017b82 */ /* 0x000fe20000000800 */
[----:B------:R-:W-:Y:S05]  /*0010*/  EXIT ;  /* 0x000000000000794d */ /* 0x000fea0003800000 */
.L_x_35:
        /* <DEDUP_REMOVED lines=14> */
.L_x_71:


//--------------------- .nv.shared.reserved.0     --------------------------
	.section	.nv.shared.reserved.0,"aw",@nobits
	.weak		__nv_reservedSMEM_offset_0_alias
	.size		__nv_reservedSMEM_offset_0_alias, 0, 0
	.other		__nv_reservedSMEM_offset_0_alias,@"STO_CUDA_RESERVED_SHARED STV_DEFAULT"
__nv_reservedSMEM_offset_0_alias:
	.zero		0


//--------------------- .nv.global                --------------------------
	.section	.nv.global,"aw",@nobits
.nv.global:
	.type		_ZN83_INTERNAL_44eea984_47_flash_fwd_hdim128_fp16_paged_softcapall_sm80_cu_49158569_34874cute1_E,@object
	.size		_ZN83_INTERNAL_44eea984_47_flash_fwd_hdim128_fp16_paged_softcapall_sm80_cu_49158569_34874cute1_E,(_ZN83_INTERNAL_44eea984_47_flash_fwd_hdim128_fp16_paged_softcapall_sm80_cu_49158569_34874cuda3std3__45__cpo6cbeginE - _ZN83_INTERNAL_44eea984_47_flash_fwd_hdim128_fp16_paged_softcapall_sm80_cu_49158569_34874cute1_E)
_ZN83_INTERNAL_44eea984_47_flash_fwd_hdim128_fp16_paged_softcapall_sm80_cu_49158569_34874cute1_E:
	.zero		1
	.type		_ZN83_INTERNAL_44eea984_47_flash_fwd_hdim128_fp16_paged_softcapall_sm80_cu_49158569_34874cuda3std3__45__cpo6cbeginE,@object
	.size		_ZN83_INTERNAL_44eea984_47_flash_fwd_hdim128_fp16_paged_softcapall_sm80_cu_49158569_34874cuda3std3__45__cpo6cbeginE,(_ZN83_INTERNAL_44eea984_47_flash_fwd_hdim128_fp16_paged_softcapall_sm80_cu_49158569_34874cuda3std3__48in_placeE - _ZN83_INTERNAL_44eea984_47_flash_fwd_hdim128_fp16_paged_softcapall_sm80_cu_49158569_34874cuda3std3__45__cpo6cbeginE)
_ZN83_INTERNAL_44eea984_47_flash_fwd_hdim128_fp16_paged_softcapall_sm80_cu_49158569_34874cuda3std3__45__cpo6cbeginE:
	.zero		1
	.type		_ZN83_INTERNAL_44eea984_47_flash_fwd_hdim128_fp16_paged_softcapall_sm80_cu_49158569_34874cuda3std3__48in_placeE,@object
	.size		_ZN83_INTERNAL_44eea984_47_flash_fwd_hdim128_fp16_paged_softcapall_sm80_cu_49158569_34874cuda3std3__48in_placeE,(_ZN83_INTERNAL_44eea984_47_flash_fwd_hdim128_fp16_paged_softcapall_sm80_cu_49158569_34874cuda3std6ranges3__45__cpo9iter_moveE - _ZN83_INTERNAL_44eea984_47_flash_fwd_hdim128_fp16_paged_softcapall_sm80_cu_49158569_34874cuda3std3__48in_placeE)
_ZN83_INTERNAL_44eea984_47_flash_fwd_hdim128_fp16_paged_softcapall_sm80_cu_49158569_34874cuda3std3__48in_placeE:
	.zero		1
	.type		_ZN83_INTERNAL_44eea984_47_flash_fwd_hdim128_fp16_paged_softcapall_sm80_cu_49158569_34874cuda3std6ranges3__45__cpo9iter_moveE,@object
	.size		_ZN83_INTERNAL_44eea984_47_flash_fwd_hdim128_fp16_paged_softcapall_sm80_cu_49158569_34874cuda3std6ranges3__45__cpo9iter_moveE,(_ZN83_INTERNAL_44eea984_47_flash_fwd_hdim128_fp16_paged_softcapall_sm80_cu_49158569_34874cuda3std3__45__cpo5beginE - _ZN83_INTERNAL_44eea984_47_flash_fwd_hdim128_fp16_paged_softcapall_sm80_cu_49158569_34874cuda3std6ranges3__45__cpo9iter_moveE)
_ZN83_INTERNAL_44eea984_47_flash_fwd_hdim128_fp16_paged_softcapall_sm80_cu_49158569_34874cuda3std6ranges3__45__cpo9iter_moveE:
	.zero		1
	.type		_ZN83_INTERNAL_44eea984_47_flash_fwd_hdim128_fp16_paged_softcapall_sm80_cu_49158569_34874cuda3std3__45__cpo5beginE,@object
	.size		_ZN83_INTERNAL_44eea984_47_flash_fwd_hdim128_fp16_paged_softcapall_sm80_cu_49158569_34874cuda3std3__45__cpo5beginE,(_ZN83_INTERNAL_44eea984_47_flash_fwd_hdim128_fp16_paged_softcapall_sm80_cu_49158569_34874cuda3std3__485_GLOBAL__N__44eea984_47_flash_fwd_hdim128_fp16_paged_softcapall_sm80_cu_49158569_34876ignoreE - _ZN83_INTERNAL_44eea984_47_flash_fwd_hdim128_fp16_paged_softcapall_sm80_cu_49158569_34874cuda3std3__45__cpo5beginE)
_ZN83_INTERNAL_44eea984_47_flash_fwd_hdim128_fp16_paged_softcapall_sm80_cu_49158569_34874cuda3std3__45__cpo5beginE:
	.zero		1
	.type		_ZN83_INTERNAL_44eea984_47_flash_fwd_hdim128_fp16_paged_softcapall_sm80_cu_49158569_34874cuda3std3__485_GLOBAL__N__44eea984_47_flash_fwd_hdim128_fp16_paged_softcapall_sm80_cu_49158569_34876ignoreE,@object
	.size		_ZN83_INTERNAL_44eea984_47_flash_fwd_hdim128_fp16_paged_softcapall_sm80_cu_49158569_34874cuda3std3__485_GLOBAL__N__44eea984_47_flash_fwd_hdim128_fp16_paged_softcapall_sm80_cu_49158569_34876ignoreE,(_ZN83_INTERNAL_44eea984_47_flash_fwd_hdim128_fp16_paged_softcapall_sm80_cu_49158569_34874cute7productE - _ZN83_INTERNAL_44eea984_47_flash_fwd_hdim128_fp16_paged_softcapall_sm80_cu_49158569_34874cuda3std3__485_GLOBAL__N__44eea984_47_flash_fwd_hdim128_fp16_paged_softcapall_sm80_cu_49158569_34876ignoreE)
_ZN83_INTERNAL_44eea984_47_flash_fwd_hdim128_fp16_paged_softcapall_sm80_cu_49158569_34874cuda3std3__485_GLOBAL__N__44eea984_47_flash_fwd_hdim128_fp16_paged_softcapall_sm80_cu_49158569_34876ignoreE:
	.zero		1
	.type		_ZN83_INTERNAL_44eea984_47_flash_fwd_hdim128_fp16_paged_softcapall_sm80_cu_49158569_34874cute7productE,@object
	.size		_ZN83_INTERNAL_44eea984_47_flash_fwd_hdim128_fp16_paged_softcapall_sm80_cu_49158569_34874cute7productE,(_ZN83_INTERNAL_44eea984_47_flash_fwd_hdim128_fp16_paged_softcapall_sm80_cu_49158569_34874cuda3std3__45__cpo3endE - _ZN83_INTERNAL_44eea984_47_flash_fwd_hdim128_fp16_paged_softcapall_sm80_cu_49158569_34874cute7productE)
_ZN83_INTERNAL_44eea984_47_flash_fwd_hdim128_fp16_paged_softcapall_sm80_cu_49158569_34874cute7productE:
	.zero		1
	.type		_ZN83_INTERNAL_44eea984_47_flash_fwd_hdim128_fp16_paged_softcapall_sm80_cu_49158569_34874cuda3std3__45__cpo3endE,@object
	.size		_ZN83_INTERNAL_44eea984_47_flash_fwd_hdim128_fp16_paged_softcapall_sm80_cu_49158569_34874cuda3std3__45__cpo3endE,(_ZN83_INTERNAL_44eea984_47_flash_fwd_hdim128_fp16_paged_softcapall_sm80_cu_49158569_34874cuda3std3__419piecewise_constructE - _ZN83_INTERNAL_44eea984_47_flash_fwd_hdim128_fp16_paged_softcapall_sm80_cu_49158569_34874cuda3std3__45__cpo3endE)
_ZN83_INTERNAL_44eea984_47_flash_fwd_hdim128_fp16_paged_softcapall_sm80_cu_49158569_34874cuda3std3__45__cpo3endE:
	.zero		1
	.type		_ZN83_INTERNAL_44eea984_47_flash_fwd_hdim128_fp16_paged_softcapall_sm80_cu_49158569_34874cuda3std3__419piecewise_constructE,@object
	.size		_ZN83_INTERNAL_44eea984_47_flash_fwd_hdim128_fp16_paged_softcapall_sm80_cu_49158569_34874cuda3std3__419piecewise_constructE,(_ZN83_INTERNAL_44eea984_47_flash_fwd_hdim128_fp16_paged_softcapall_sm80_cu_49158569_34874cuda3std3__45__cpo4cendE - _ZN83_INTERNAL_44eea984_47_flash_fwd_hdim128_fp16_paged_softcapall_sm80_cu_49158569_34874cuda3std3__419piecewise_constructE)
_ZN83_INTERNAL_44eea984_47_flash_fwd_hdim128_fp16_paged_softcapall_sm80_cu_49158569_34874cuda3std3__419piecewise_constructE:
	.zero		1
	.type		_ZN83_INTERNAL_44eea984_47_flash_fwd_hdim128_fp16_paged_softcapall_sm80_cu_49158569_34874cuda3std3__45__cpo4cendE,@object
	.size		_ZN83_INTERNAL_44eea984_47_flash_fwd_hdim128_fp16_paged_softcapall_sm80_cu_49158569_34874cuda3std3__45__cpo4cendE,(_ZN83_INTERNAL_44eea984_47_flash_fwd_hdim128_fp16_paged_softcapall_sm80_cu_49158569_34874cuda3std6ranges3__45__cpo4swapE - _ZN83_INTERNAL_44eea984_47_flash_fwd_hdim128_fp16_paged_softcapall_sm80_cu_49158569_34874cuda3std3__45__cpo4cendE)
_ZN83_INTERNAL_44eea984_47_flash_fwd_hdim128_fp16_paged_softcapall_sm80_cu_49158569_34874cuda3std3__45__cpo4cendE:
	.zero		1
	.type		_ZN83_INTERNAL_44eea984_47_flash_fwd_hdim128_fp16_paged_softcapall_sm80_cu_49158569_34874cuda3std6ranges3__45__cpo4swapE,@object
	.size		_ZN83_INTERNAL_44eea984_47_flash_fwd_hdim128_fp16_paged_softcapall_sm80_cu_49158569_34874cuda3std6ranges3__45__cpo4swapE,(.L_7 - _ZN83_INTERNAL_44eea984_47_flash_fwd_hdim128_fp16_paged_softcapall_sm80_cu_49158569_34874cuda3std6ranges3__45__cpo4swapE)
_ZN83_INTERNAL_44eea984_47_flash_fwd_hdim128_fp16_paged_softcapall_sm80_cu_49158569_34874cuda3std6ranges3__45__cpo4swapE:
	.zero		1
.L_7:


//--------------------- .nv.constant0._ZN7cutlass13device_kernelIN5flash19enable_sm80_to_sm89INS1_16FlashAttnFwdSm80INS1_25CollectiveMainloopFwdSm80ILi8ELi1ELb1EN4cute5tupleIJNS5_1CILi128EEES8_S8_EEELi128ENS_6half_tEfNS_4arch4Sm80ELb0ELb0ELb1ELb0ELb1ELb0ELb1ELb0EEENS1_21CollectiveEpilogueFwdIS9_NS6_IJNS7_ILi1EEESF_SF_EEESA_SC_Li256ELb0ELb1ELb0ELb0EEENS1_19SingleTileSchedulerILb0ELb0ELb1ELi128EEEEEEEEEvNT_6ParamsE --------------------------
	.section	.nv.constant0._ZN7cutlass13device_kernelIN5flash19enable_sm80_to_sm89INS1_16FlashAttnFwdSm80INS1_25CollectiveMainloopFwdSm80ILi8ELi1ELb1EN4cute5tupleIJNS5_1CILi128EEES8_S8_EEELi128ENS_6half_tEfNS_4arch4Sm80ELb0ELb0ELb1ELb0ELb1ELb0ELb1ELb0EEENS1_21CollectiveEpilogueFwdIS9_NS6_IJNS7_ILi1EEESF_SF_EEESA_SC_Li256ELb0ELb1ELb0ELb0EEENS1_19SingleTileSchedulerILb0ELb0ELb1ELi128EEEEEEEEEvNT_6ParamsE,"a",@progbits
	.sectionflags	@""
	.align	4
.nv.constant0._ZN7cutlass13device_kernelIN5flash19enable_sm80_to_sm89INS1_16FlashAttnFwdSm80INS1_25CollectiveMainloopFwdSm80ILi8ELi1ELb1EN4cute5tupleIJNS5_1CILi128EEES8_S8_EEELi128ENS_6half_tEfNS_4arch4Sm80ELb0ELb0ELb1ELb0ELb1ELb0ELb1ELb0EEENS1_21CollectiveEpilogueFwdIS9_NS6_IJNS7_ILi1EEESF_SF_EEESA_SC_Li256ELb0ELb1ELb0ELb0EEENS1_19SingleTileSchedulerILb0ELb0ELb1ELi128EEEEEEEEEvNT_6ParamsE:
	.zero		1576


//--------------------- .nv.constant0._ZN7cutlass13device_kernelIN5flash19enable_sm80_to_sm89INS1_16FlashAttnFwdSm80INS1_25CollectiveMainloopFwdSm80ILi8ELi1ELb1EN4cute5tupleIJNS5_1CILi128EEES8_S8_EEELi128ENS_6half_tEfNS_4arch4Sm80ELb0ELb0ELb1ELb1ELb1ELb0ELb1ELb0EEENS1_21CollectiveEpilogueFwdIS9_NS6_IJNS7_ILi1EEESF_SF_EEESA_SC_Li256ELb1ELb1ELb0ELb0EEENS1_19SingleTileSchedulerILb1ELb0ELb1ELi128EEEEEEEEEvNT_6ParamsE --------------------------
	.section	.nv.constant0._ZN7cutlass13device_kernelIN5flash19enable_sm80_to_sm89INS1_16FlashAttnFwdSm80INS1_25CollectiveMainloopFwdSm80ILi8ELi1ELb1EN4cute5tupleIJNS5_1CILi128EEES8_S8_EEELi128ENS_6half_tEfNS_4arch4Sm80ELb0ELb0ELb1ELb1ELb1ELb0ELb1ELb0EEENS1_21CollectiveEpilogueFwdIS9_NS6_IJNS7_ILi1EEESF_SF_EEESA_SC_Li256ELb1ELb1ELb0ELb0EEENS1_19SingleTileSchedulerILb1ELb0ELb1ELi128EEEEEEEEEvNT_6ParamsE,"a",@progbits
	.sectionflags	@""
	.align	4
.nv.constant0._ZN7cutlass13device_kernelIN5flash19enable_sm80_to_sm89INS1_16FlashAttnFwdSm80INS1_25CollectiveMainloopFwdSm80ILi8ELi1ELb1EN4cute5tupleIJNS5_1CILi128EEES8_S8_EEELi128ENS_6half_tEfNS_4arch4Sm80ELb0ELb0ELb1ELb1ELb1ELb0ELb1ELb0EEENS1_21CollectiveEpilogueFwdIS9_NS6_IJNS7_ILi1EEESF_SF_EEESA_SC_Li256ELb1ELb1ELb0ELb0EEENS1_19SingleTileSchedulerILb1ELb0ELb1ELi128EEEEEEEEEvNT_6ParamsE:
	.zero		1576


//--------------------- .nv.constant0._ZN7cutlass13device_kernelIN5flash19enable_sm80_to_sm89INS1_16FlashAttnFwdSm80INS1_25CollectiveMainloopFwdSm80ILi8ELi1ELb1EN4cute5tupleIJNS5_1CILi128EEES8_S8_EEELi128ENS_6half_tEfNS_4arch4Sm80ELb0ELb0ELb1ELb1ELb1ELb1ELb1ELb0EEENS1_21CollectiveEpilogueFwdIS9_NS6_IJNS7_ILi1EEESF_SF_EEESA_SC_Li256ELb1ELb1ELb0ELb0EEENS1_19SingleTileSchedulerILb1ELb0ELb1ELi128EEEEEEEEEvNT_6ParamsE --------------------------
	.section	.nv.constant0._ZN7cutlass13device_kernelIN5flash19enable_sm80_to_sm89INS1_16FlashAttnFwdSm80INS1_25CollectiveMainloopFwdSm80ILi8ELi1ELb1EN4cute5tupleIJNS5_1CILi128EEES8_S8_EEELi128ENS_6half_tEfNS_4arch4Sm80ELb0ELb0ELb1ELb1ELb1ELb1ELb1ELb0EEENS1_21CollectiveEpilogueFwdIS9_NS6_IJNS7_ILi1EEESF_SF_EEESA_SC_Li256ELb1ELb1ELb0ELb0EEENS1_19SingleTileSchedulerILb1ELb0ELb1ELi128EEEEEEEEEvNT_6ParamsE,"a",@progbits
	.sectionflags	@""
	.align	4
.nv.constant0._ZN7cutlass13device_kernelIN5flash19enable_sm80_to_sm89INS1_16FlashAttnFwdSm80INS1_25CollectiveMainloopFwdSm80ILi8ELi1ELb1EN4cute5tupleIJNS5_1CILi128EEES8_S8_EEELi128ENS_6half_tEfNS_4arch4Sm80ELb0ELb0ELb1ELb1ELb1ELb1ELb1ELb0EEENS1_21CollectiveEpilogueFwdIS9_NS6_IJNS7_ILi1EEESF_SF_EEESA_SC_Li256ELb1ELb1ELb0ELb0EEENS1_19SingleTileSchedulerILb1ELb0ELb1ELi128EEEEEEEEEvNT_6ParamsE:
	.zero		1576


//--------------------- .nv.constant0._ZN7cutlass13device_kernelIN5flash19enable_sm80_to_sm89INS1_16FlashAttnFwdSm80INS1_25CollectiveMainloopFwdSm80ILi8ELi1ELb1EN4cute5tupleIJNS5_1CILi128EEENS7_ILi96EEES8_EEELi128ENS_6half_tEfNS_4arch4Sm80ELb0ELb1ELb1ELb0ELb1ELb0ELb1ELb0EEENS1_21CollectiveEpilogueFwdINS6_IJS8_S8_S9_EEENS6_IJNS7_ILi1EEESH_SH_EEESB_SD_Li256ELb0ELb1ELb0ELb0EEENS1_19SingleTileSchedulerILb0ELb0ELb1ELi128EEEEEEEEEvNT_6ParamsE --------------------------
	.section	.nv.constant0._ZN7cutlass13device_kernelIN5flash19enable_sm80_to_sm89INS1_16FlashAttnFwdSm80INS1_25CollectiveMainloopFwdSm80ILi8ELi1ELb1EN4cute5tupleIJNS5_1CILi128EEENS7_ILi96EEES8_EEELi128ENS_6half_tEfNS_4arch4Sm80ELb0ELb1ELb1ELb0ELb1ELb0ELb1ELb0EEENS1_21CollectiveEpilogueFwdINS6_IJS8_S8_S9_EEENS6_IJNS7_ILi1EEESH_SH_EEESB_SD_Li256ELb0ELb1ELb0ELb0EEENS1_19SingleTileSchedulerILb0ELb0ELb1ELi128EEEEEEEEEvNT_6ParamsE,"a",@progbits
	.sectionflags	@""
	.align	4
.nv.constant0._ZN7cutlass13device_kernelIN5flash19enable_sm80_to_sm89INS1_16FlashAttnFwdSm80INS1_25CollectiveMainloopFwdSm80ILi8ELi1ELb1EN4cute5tupleIJNS5_1CILi128EEENS7_ILi96EEES8_EEELi128ENS_6half_tEfNS_4arch4Sm80ELb0ELb1ELb1ELb0ELb1ELb0ELb1ELb0EEENS1_21CollectiveEpilogueFwdINS6_IJS8_S8_S9_EEENS6_IJNS7_ILi1EEESH_SH_EEESB_SD_Li256ELb0ELb1ELb0ELb0EEENS1_19SingleTileSchedulerILb0ELb0ELb1ELi128EEEEEEEEEvNT_6ParamsE:
	.zero		1576


//--------------------- .nv.constant0._ZN7cutlass13device_kernelIN5flash19enable_sm80_to_sm89INS1_16FlashAttnFwdSm80INS1_25CollectiveMainloopFwdSm80ILi8ELi1ELb1EN4cute5tupleIJNS5_1CILi128EEENS7_ILi96EEES8_EEELi128ENS_6half_tEfNS_4arch4Sm80ELb0ELb1ELb1ELb1ELb1ELb0ELb1ELb0EEENS1_21CollectiveEpilogueFwdINS6_IJS8_S8_S9_EEENS6_IJNS7_ILi1EEESH_SH_EEESB_SD_Li256ELb1ELb1ELb0ELb0EEENS1_19SingleTileSchedulerILb1ELb0ELb1ELi128EEEEEEEEEvNT_6ParamsE --------------------------
	.section	.nv.constant0._ZN7cutlass13device_kernelIN5flash19enable_sm80_to_sm89INS1_16FlashAttnFwdSm80INS1_25CollectiveMainloopFwdSm80ILi8ELi1ELb1EN4cute5tupleIJNS5_1CILi128EEENS7_ILi96EEES8_EEELi128ENS_6half_tEfNS_4arch4Sm80ELb0ELb1ELb1ELb1ELb1ELb0ELb1ELb0EEENS1_21CollectiveEpilogueFwdINS6_IJS8_S8_S9_EEENS6_IJNS7_ILi1EEESH_SH_EEESB_SD_Li256ELb1ELb1ELb0ELb0EEENS1_19SingleTileSchedulerILb1ELb0ELb1ELi128EEEEEEEEEvNT_6ParamsE,"a",@progbits
	.sectionflags	@""
	.align	4
.nv.constant0._ZN7cutlass13device_kernelIN5flash19enable_sm80_to_sm89INS1_16FlashAttnFwdSm80INS1_25CollectiveMainloopFwdSm80ILi8ELi1ELb1EN4cute5tupleIJNS5_1CILi128EEENS7_ILi96EEES8_EEELi128ENS_6half_tEfNS_4arch4Sm80ELb0ELb1ELb1ELb1ELb1ELb0ELb1ELb0EEENS1_21CollectiveEpilogueFwdINS6_IJS8_S8_S9_EEENS6_IJNS7_ILi1EEESH_SH_EEESB_SD_Li256ELb1ELb1ELb0ELb0EEENS1_19SingleTileSchedulerILb1ELb0ELb1ELi128EEEEEEEEEvNT_6ParamsE:
	.zero		1576


//--------------------- .nv.constant0._ZN7cutlass13device_kernelIN5flash19enable_sm80_to_sm89INS1_16FlashAttnFwdSm80INS1_25CollectiveMainloopFwdSm80ILi8ELi1ELb1EN4cute5tupleIJNS5_1CILi128EEENS7_ILi96EEES8_EEELi128ENS_6half_tEfNS_4arch4Sm80ELb0ELb1ELb1ELb1ELb1ELb1ELb1ELb0EEENS1_21CollectiveEpilogueFwdINS6_IJS8_S8_S9_EEENS6_IJNS7_ILi1EEESH_SH_EEESB_SD_Li256ELb1ELb1ELb0ELb0EEENS1_19SingleTileSchedulerILb1ELb0ELb1ELi128EEEEEEEEEvNT_6ParamsE --------------------------
	.section	.nv.constant0._ZN7cutlass13device_kernelIN5flash19enable_sm80_to_sm89INS1_16FlashAttnFwdSm80INS1_25CollectiveMainloopFwdSm80ILi8ELi1ELb1EN4cute5tupleIJNS5_1CILi128EEENS7_ILi96EEES8_EEELi128ENS_6half_tEfNS_4arch4Sm80ELb0ELb1ELb1ELb1ELb1ELb1ELb1ELb0EEENS1_21CollectiveEpilogueFwdINS6_IJS8_S8_S9_EEENS6_IJNS7_ILi1EEESH_SH_EEESB_SD_Li256ELb1ELb1ELb0ELb0EEENS1_19SingleTileSchedulerILb1ELb0ELb1ELi128EEEEEEEEEvNT_6ParamsE,"a",@progbits
	.sectionflags	@""
	.align	4
.nv.constant0._ZN7cutlass13device_kernelIN5flash19enable_sm80_to_sm89INS1_16FlashAttnFwdSm80INS1_25CollectiveMainloopFwdSm80ILi8ELi1ELb1EN4cute5tupleIJNS5_1CILi128EEENS7_ILi96EEES8_EEELi128ENS_6half_tEfNS_4arch4Sm80ELb0ELb1ELb1ELb1ELb1ELb1ELb1ELb0EEENS1_21CollectiveEpilogueFwdINS6_IJS8_S8_S9_EEENS6_IJNS7_ILi1EEESH_SH_EEESB_SD_Li256ELb1ELb1ELb0ELb0EEENS1_19SingleTileSchedulerILb1ELb0ELb1ELi128EEEEEEEEEvNT_6ParamsE:
	.zero		1576


//--------------------- .nv.constant0._ZN7cutlass13device_kernelIN5flash19enable_sm80_to_sm89INS1_16FlashAttnFwdSm80INS1_25CollectiveMainloopFwdSm80ILi8ELi1ELb1EN4cute5tupleIJNS5_1CILi128EEES8_S8_EEELi128ENS_6half_tEfNS_4arch4Sm80ELb1ELb0ELb1ELb0ELb1ELb0ELb1ELb0EEENS1_21CollectiveEpilogueFwdIS9_NS6_IJNS7_ILi1EEESF_SF_EEESA_SC_Li256ELb0ELb1ELb0ELb0EEENS1_30DynamicPersistentTileSchedulerILi256ELi256ELb0ELb1ELb0EEEEEEEEEvNT_6ParamsE --------------------------
	.section	.nv.constant0._ZN7cutlass13device_kernelIN5flash19enable_sm80_to_sm89INS1_16FlashAttnFwdSm80INS1_25CollectiveMainloopFwdSm80ILi8ELi1ELb1EN4cute5tupleIJNS5_1CILi128EEES8_S8_EEELi128ENS_6half_tEfNS_4arch4Sm80ELb1ELb0ELb1ELb0ELb1ELb0ELb1ELb0EEENS1_21CollectiveEpilogueFwdIS9_NS6_IJNS7_ILi1EEESF_SF_EEESA_SC_Li256ELb0ELb1ELb0ELb0EEENS1_30DynamicPersistentTileSchedulerILi256ELi256ELb0ELb1ELb0EEEEEEEEEvNT_6ParamsE,"a",@progbits
	.sectionflags	@""
	.align	4
.nv.constant0._ZN7cutlass13device_kernelIN5flash19enable_sm80_to_sm89INS1_16FlashAttnFwdSm80INS1_25CollectiveMainloopFwdSm80ILi8ELi1ELb1EN4cute5tupleIJNS5_1CILi128EEES8_S8_EEELi128ENS_6half_tEfNS_4arch4Sm80ELb1ELb0ELb1ELb0ELb1ELb0ELb1ELb0EEENS1_21CollectiveEpilogueFwdIS9_NS6_IJNS7_ILi1EEESF_SF_EEESA_SC_Li256ELb0ELb1ELb0ELb0EEENS1_30DynamicPersistentTileSchedulerILi256ELi256ELb0ELb1ELb0EEEEEEEEEvNT_6ParamsE:
	.zero		1592


//--------------------- .nv.constant0._ZN7cutlass13device_kernelIN5flash19enable_sm80_to_sm89INS1_16FlashAttnFwdSm80INS1_25CollectiveMainloopFwdSm80ILi8ELi1ELb1EN4cute5tupleIJNS5_1CILi128EEES8_S8_EEELi128ENS_6half_tEfNS_4arch4Sm80ELb1ELb0ELb1ELb1ELb1ELb0ELb1ELb0EEENS1_21CollectiveEpilogueFwdIS9_NS6_IJNS7_ILi1EEESF_SF_EEESA_SC_Li256ELb1ELb1ELb0ELb0EEENS1_19SingleTileSchedulerILb1ELb0ELb1ELi128EEEEEEEEEvNT_6ParamsE --------------------------
	.section	.nv.constant0._ZN7cutlass13device_kernelIN5flash19enable_sm80_to_sm89INS1_16FlashAttnFwdSm80INS1_25CollectiveMainloopFwdSm80ILi8ELi1ELb1EN4cute5tupleIJNS5_1CILi128EEES8_S8_EEELi128ENS_6half_tEfNS_4arch4Sm80ELb1ELb0ELb1ELb1ELb1ELb0ELb1ELb0EEENS1_21CollectiveEpilogueFwdIS9_NS6_IJNS7_ILi1EEESF_SF_EEESA_SC_Li256ELb1ELb1ELb0ELb0EEENS1_19SingleTileSchedulerILb1ELb0ELb1ELi128EEEEEEEEEvNT_6ParamsE,"a",@progbits
	.sectionflags	@""
	.align	4
.nv.constant0._ZN7cutlass13device_kernelIN5flash19enable_sm80_to_sm89INS1_16FlashAttnFwdSm80INS1_25CollectiveMainloopFwdSm80ILi8ELi1ELb1EN4cute5tupleIJNS5_1CILi128EEES8_S8_EEELi128ENS_6half_tEfNS_4arch4Sm80ELb1ELb0ELb1ELb1ELb1ELb0ELb1ELb0EEENS1_21CollectiveEpilogueFwdIS9_NS6_IJNS7_ILi1EEESF_SF_EEESA_SC_Li256ELb1ELb1ELb0ELb0EEENS1_19SingleTileSchedulerILb1ELb0ELb1ELi128EEEEEEEEEvNT_6ParamsE:
	.zero		1576


//--------------------- .nv.constant0._ZN7cutlass13device_kernelIN5flash19enable_sm80_to_sm89INS1_16FlashAttnFwdSm80INS1_25CollectiveMainloopFwdSm80ILi8ELi1ELb1EN4cute5tupleIJNS5_1CILi128EEES8_S8_EEELi128ENS_6half_tEfNS_4arch4Sm80ELb1ELb0ELb1ELb1ELb1ELb1ELb1ELb0EEENS1_21CollectiveEpilogueFwdIS9_NS6_IJNS7_ILi1EEESF_SF_EEESA_SC_Li256ELb1ELb1ELb0ELb0EEENS1_19SingleTileSchedulerILb1ELb0ELb1ELi128EEEEEEEEEvNT_6ParamsE --------------------------
	.section	.nv.constant0._ZN7cutlass13device_kernelIN5flash19enable_sm80_to_sm89INS1_16FlashAttnFwdSm80INS1_25CollectiveMainloopFwdSm80ILi8ELi1ELb1EN4cute5tupleIJNS5_1CILi128EEES8_S8_EEELi128ENS_6half_tEfNS_4arch4Sm80ELb1ELb0ELb1ELb1ELb1ELb1ELb1ELb0EEENS1_21CollectiveEpilogueFwdIS9_NS6_IJNS7_ILi1EEESF_SF_EEESA_SC_Li256ELb1ELb1ELb0ELb0EEENS1_19SingleTileSchedulerILb1ELb0ELb1ELi128EEEEEEEEEvNT_6ParamsE,"a",@progbits
	.sectionflags	@""
	.align	4
.nv.constant0._ZN7cutlass13device_kernelIN5flash19enable_sm80_to_sm89INS1_16FlashAttnFwdSm80INS1_25CollectiveMainloopFwdSm80ILi8ELi1ELb1EN4cute5tupleIJNS5_1CILi128EEES8_S8_EEELi128ENS_6half_tEfNS_4arch4Sm80ELb1ELb0ELb1ELb1ELb1ELb1ELb1ELb0EEENS1_21CollectiveEpilogueFwdIS9_NS6_IJNS7_ILi1EEESF_SF_EEESA_SC_Li256ELb1ELb1ELb0ELb0EEENS1_19SingleTileSchedulerILb1ELb0ELb1ELi128EEEEEEEEEvNT_6ParamsE:
	.zero		1576


//--------------------- .nv.constant0._ZN7cutlass13device_kernelIN5flash19enable_sm80_to_sm89INS1_16FlashAttnFwdSm80INS1_25CollectiveMainloopFwdSm80ILi4ELi1ELb0EN4cute5tupleIJNS5_1CILi128EEENS7_ILi64EEES8_EEELi128ENS_6half_tEfNS_4arch4Sm80ELb0ELb0ELb1ELb0ELb1ELb0ELb1ELb0EEENS1_21CollectiveEpilogueFwdINS6_IJS8_S8_S9_EEENS6_IJNS7_ILi1EEESH_SH_EEESB_SD_Li128ELb0ELb1ELb0ELb0EEENS1_19SingleTileSchedulerILb0ELb0ELb1ELi128EEEEEEEEEvNT_6ParamsE --------------------------
	.section	.nv.constant0._ZN7cutlass13device_kernelIN5flash19enable_sm80_to_sm89INS1_16FlashAttnFwdSm80INS1_25CollectiveMainloopFwdSm80ILi4ELi1ELb0EN4cute5tupleIJNS5_1CILi128EEENS7_ILi64EEES8_EEELi128ENS_6half_tEfNS_4arch4Sm80ELb0ELb0ELb1ELb0ELb1ELb0ELb1ELb0EEENS1_21CollectiveEpilogueFwdINS6_IJS8_S8_S9_EEENS6_IJNS7_ILi1EEESH_SH_EEESB_SD_Li128ELb0ELb1ELb0ELb0EEENS1_19SingleTileSchedulerILb0ELb0ELb1ELi128EEEEEEEEEvNT_6ParamsE,"a",@progbits
	.sectionflags	@""
	.align	4
.nv.constant0._ZN7cutlass13device_kernelIN5flash19enable_sm80_to_sm89INS1_16FlashAttnFwdSm80INS1_25CollectiveMainloopFwdSm80ILi4ELi1ELb0EN4cute5tupleIJNS5_1CILi128EEENS7_ILi64EEES8_EEELi128ENS_6half_tEfNS_4arch4Sm80ELb0ELb0ELb1ELb0ELb1ELb0ELb1ELb0EEENS1_21CollectiveEpilogueFwdINS6_IJS8_S8_S9_EEENS6_IJNS7_ILi1EEESH_SH_EEESB_SD_Li128ELb0ELb1ELb0ELb0EEENS1_19SingleTileSchedulerILb0ELb0ELb1ELi128EEEEEEEEEvNT_6ParamsE:
	.zero		1576


//--------------------- .nv.constant0._ZN7cutlass13device_kernelIN5flash19enable_sm80_to_sm89INS1_16FlashAttnFwdSm80INS1_25CollectiveMainloopFwdSm80ILi4ELi1ELb0EN4cute5tupleIJNS5_1CILi128EEENS7_ILi64EEES8_EEELi128ENS_6half_tEfNS_4arch4Sm80ELb0ELb0ELb1ELb1ELb1ELb0ELb1ELb0EEENS1_21CollectiveEpilogueFwdINS6_IJS8_S8_S9_EEENS6_IJNS7_ILi1EEESH_SH_EEESB_SD_Li128ELb1ELb1ELb0ELb0EEENS1_19SingleTileSchedulerILb1ELb0ELb1ELi128EEEEEEEEEvNT_6ParamsE --------------------------
	.section	.nv.constant0._ZN7cutlass13device_kernelIN5flash19enable_sm80_to_sm89INS1_16FlashAttnFwdSm80INS1_25CollectiveMainloopFwdSm80ILi4ELi1ELb0EN4cute5tupleIJNS5_1CILi128EEENS7_ILi64EEES8_EEELi128ENS_6half_tEfNS_4arch4Sm80ELb0ELb0ELb1ELb1ELb1ELb0ELb1ELb0EEENS1_21CollectiveEpilogueFwdINS6_IJS8_S8_S9_EEENS6_IJNS7_ILi1EEESH_SH_EEESB_SD_Li128ELb1ELb1ELb0ELb0EEENS1_19SingleTileSchedulerILb1ELb0ELb1ELi128EEEEEEEEEvNT_6ParamsE,"a",@progbits
	.sectionflags	@""
	.align	4
.nv.constant0._ZN7cutlass13device_kernelIN5flash19enable_sm80_to_sm89INS1_16FlashAttnFwdSm80INS1_25CollectiveMainloopFwdSm80ILi4ELi1ELb0EN4cute5tupleIJNS5_1CILi128EEENS7_ILi64EEES8_EEELi128ENS_6half_tEfNS_4arch4Sm80ELb0ELb0ELb1ELb1ELb1ELb0ELb1ELb0EEENS1_21CollectiveEpilogueFwdINS6_IJS8_S8_S9_EEENS6_IJNS7_ILi1EEESH_SH_EEESB_SD_Li128ELb1ELb1ELb0ELb0EEENS1_19SingleTileSchedulerILb1ELb0ELb1ELi128EEEEEEEEEvNT_6ParamsE:
	.zero		1576


//--------------------- .nv.constant0._ZN7cutlass13device_kernelIN5flash19enable_sm80_to_sm89INS1_16FlashAttnFwdSm80INS1_25CollectiveMainloopFwdSm80ILi4ELi1ELb0EN4cute5tupleIJNS5_1CILi128EEENS7_ILi64EEES8_EEELi128ENS_6half_tEfNS_4arch4Sm80ELb0ELb0ELb1ELb1ELb1ELb1ELb1ELb0EEENS1_21CollectiveEpilogueFwdINS6_IJS8_S8_S9_EEENS6_IJNS7_ILi1EEESH_SH_EEESB_SD_Li128ELb1ELb1ELb0ELb0EEENS1_19SingleTileSchedulerILb1ELb0ELb1ELi128EEEEEEEEEvNT_6ParamsE --------------------------
	.section	.nv.constant0._ZN7cutlass13device_kernelIN5flash19enable_sm80_to_sm89INS1_16FlashAttnFwdSm80INS1_25CollectiveMainloopFwdSm80ILi4ELi1ELb0EN4cute5tupleIJNS5_1CILi128EEENS7_ILi64EEES8_EEELi128ENS_6half_tEfNS_4arch4Sm80ELb0ELb0ELb1ELb1ELb1ELb1ELb1ELb0EEENS1_21CollectiveEpilogueFwdINS6_IJS8_S8_S9_EEENS6_IJNS7_ILi1EEESH_SH_EEESB_SD_Li128ELb1ELb1ELb0ELb0EEENS1_19SingleTileSchedulerILb1ELb0ELb1ELi128EEEEEEEEEvNT_6ParamsE,"a",@progbits
	.sectionflags	@""
	.align	4
.nv.constant0._ZN7cutlass13device_kernelIN5flash19enable_sm80_to_sm89INS1_16FlashAttnFwdSm80INS1_25CollectiveMainloopFwdSm80ILi4ELi1ELb0EN4cute5tupleIJNS5_1CILi128EEENS7_ILi64EEES8_EEELi128ENS_6half_tEfNS_4arch4Sm80ELb0ELb0ELb1ELb1ELb1ELb1ELb1ELb0EEENS1_21CollectiveEpilogueFwdINS6_IJS8_S8_S9_EEENS6_IJNS7_ILi1EEESH_SH_EEESB_SD_Li128ELb1ELb1ELb0ELb0EEENS1_19SingleTileSchedulerILb1ELb0ELb1ELi128EEEEEEEEEvNT_6ParamsE:
	.zero		1576


//--------------------- .nv.constant0._ZN7cutlass13device_kernelIN5flash19enable_sm80_to_sm89INS1_16FlashAttnFwdSm80INS1_25CollectiveMainloopFwdSm80ILi4ELi1ELb0EN4cute5tupleIJNS5_1CILi128EEENS7_ILi48EEES8_EEELi128ENS_6half_tEfNS_4arch4Sm80ELb0ELb1ELb1ELb0ELb1ELb0ELb1ELb0EEENS1_21CollectiveEpilogueFwdINS6_IJS8_S8_S9_EEENS6_IJNS7_ILi1EEESH_SH_EEESB_SD_Li128ELb0ELb1ELb0ELb0EEENS1_19SingleTileSchedulerILb0ELb0ELb1ELi128EEEEEEEEEvNT_6ParamsE --------------------------
	.section	.nv.constant0._ZN7cutlass13device_kernelIN5flash19enable_sm80_to_sm89INS1_16FlashAttnFwdSm80INS1_25CollectiveMainloopFwdSm80ILi4ELi1ELb0EN4cute5tupleIJNS5_1CILi128EEENS7_ILi48EEES8_EEELi128ENS_6half_tEfNS_4arch4Sm80ELb0ELb1ELb1ELb0ELb1ELb0ELb1ELb0EEENS1_21CollectiveEpilogueFwdINS6_IJS8_S8_S9_EEENS6_IJNS7_ILi1EEESH_SH_EEESB_SD_Li128ELb0ELb1ELb0ELb0EEENS1_19SingleTileSchedulerILb0ELb0ELb1ELi128EEEEEEEEEvNT_6ParamsE,"a",@progbits
	.sectionflags	@""
	.align	4
.nv.constant0._ZN7cutlass13device_kernelIN5flash19enable_sm80_to_sm89INS1_16FlashAttnFwdSm80INS1_25CollectiveMainloopFwdSm80ILi4ELi1ELb0EN4cute5tupleIJNS5_1CILi128EEENS7_ILi48EEES8_EEELi128ENS_6half_tEfNS_4arch4Sm80ELb0ELb1ELb1ELb0ELb1ELb0ELb1ELb0EEENS1_21CollectiveEpilogueFwdINS6_IJS8_S8_S9_EEENS6_IJNS7_ILi1EEESH_SH_EEESB_SD_Li128ELb0ELb1ELb0ELb0EEENS1_19SingleTileSchedulerILb0ELb0ELb1ELi128EEEEEEEEEvNT_6ParamsE:
	.zero		1576


//--------------------- .nv.constant0._ZN7cutlass13device_kernelIN5flash19enable_sm80_to_sm89INS1_16FlashAttnFwdSm80INS1_25CollectiveMainloopFwdSm80ILi4ELi1ELb0EN4cute5tupleIJNS5_1CILi128EEENS7_ILi48EEES8_EEELi128ENS_6half_tEfNS_4arch4Sm80ELb0ELb1ELb1ELb1ELb1ELb0ELb1ELb0EEENS1_21CollectiveEpilogueFwdINS6_IJS8_S8_S9_EEENS6_IJNS7_ILi1EEESH_SH_EEESB_SD_Li128ELb1ELb1ELb0ELb0EEENS1_19SingleTileSchedulerILb1ELb0ELb1ELi128EEEEEEEEEvNT_6ParamsE --------------------------
	.section	.nv.constant0._ZN7cutlass13device_kernelIN5flash19enable_sm80_to_sm89INS1_16FlashAttnFwdSm80INS1_25CollectiveMainloopFwdSm80ILi4ELi1ELb0EN4cute5tupleIJNS5_1CILi128EEENS7_ILi48EEES8_EEELi128ENS_6half_tEfNS_4arch4Sm80ELb0ELb1ELb1ELb1ELb1ELb0ELb1ELb0EEENS1_21CollectiveEpilogueFwdINS6_IJS8_S8_S9_EEENS6_IJNS7_ILi1EEESH_SH_EEESB_SD_Li128ELb1ELb1ELb0ELb0EEENS1_19SingleTileSchedulerILb1ELb0ELb1ELi128EEEEEEEEEvNT_6ParamsE,"a",@progbits
	.sectionflags	@""
	.align	4
.nv.constant0._ZN7cutlass13device_kernelIN5flash19enable_sm80_to_sm89INS1_16FlashAttnFwdSm80INS1_25CollectiveMainloopFwdSm80ILi4ELi1ELb0EN4cute5tupleIJNS5_1CILi128EEENS7_ILi48EEES8_EEELi128ENS_6half_tEfNS_4arch4Sm80ELb0ELb1ELb1ELb1ELb1ELb0ELb1ELb0EEENS1_21CollectiveEpilogueFwdINS6_IJS8_S8_S9_EEENS6_IJNS7_ILi1EEESH_SH_EEESB_SD_Li128ELb1ELb1ELb0ELb0EEENS1_19SingleTileSchedulerILb1ELb0ELb1ELi128EEEEEEEEEvNT_6ParamsE:
	.zero		1576


//--------------------- .nv.constant0._ZN7cutlass13device_kernelIN5flash19enable_sm80_to_sm89INS1_16FlashAttnFwdSm80INS1_25CollectiveMainloopFwdSm80ILi4ELi1ELb0EN4cute5tupleIJNS5_1CILi128EEENS7_ILi48EEES8_EEELi128ENS_6half_tEfNS_4arch4Sm80ELb0ELb1ELb1ELb1ELb1ELb1ELb1ELb0EEENS1_21CollectiveEpilogueFwdINS6_IJS8_S8_S9_EEENS6_IJNS7_ILi1EEESH_SH_EEESB_SD_Li128ELb1ELb1ELb0ELb0EEENS1_19SingleTileSchedulerILb1ELb0ELb1ELi128EEEEEEEEEvNT_6ParamsE --------------------------
	.section	.nv.constant0._ZN7cutlass13device_kernelIN5flash19enable_sm80_to_sm89INS1_16FlashAttnFwdSm80INS1_25CollectiveMainloopFwdSm80ILi4ELi1ELb0EN4cute5tupleIJNS5_1CILi128EEENS7_ILi48EEES8_EEELi128ENS_6half_tEfNS_4arch4Sm80ELb0ELb1ELb1ELb1ELb1ELb1ELb1ELb0EEENS1_21CollectiveEpilogueFwdINS6_IJS8_S8_S9_EEENS6_IJNS7_ILi1EEESH_SH_EEESB_SD_Li128ELb1ELb1ELb0ELb0EEENS1_19SingleTileSchedulerILb1ELb0ELb1ELi128EEEEEEEEEvNT_6ParamsE,"a",@progbits
	.sectionflags	@""
	.align	4
.nv.constant0._ZN7cutlass13device_kernelIN5flash19enable_sm80_to_sm89INS1_16FlashAttnFwdSm80INS1_25CollectiveMainloopFwdSm80ILi4ELi1ELb0EN4cute5tupleIJNS5_1CILi128EEENS7_ILi48EEES8_EEELi128ENS_6half_tEfNS_4arch4Sm80ELb0ELb1ELb1ELb1ELb1ELb1ELb1ELb0EEENS1_21CollectiveEpilogueFwdINS6_IJS8_S8_S9_EEENS6_IJNS7_ILi1EEESH_SH_EEESB_SD_Li128ELb1ELb1ELb0ELb0EEENS1_19SingleTileSchedulerILb1ELb0ELb1ELi128EEEEEEEEEvNT_6ParamsE:
	.zero		1576


//--------------------- .nv.constant0._ZN7cutlass13device_kernelIN5flash19enable_sm80_to_sm89INS1_16FlashAttnFwdSm80INS1_25CollectiveMainloopFwdSm80ILi4ELi1ELb0EN4cute5tupleIJNS5_1CILi128EEENS7_ILi64EEES8_EEELi128ENS_6half_tEfNS_4arch4Sm80ELb1ELb0ELb1ELb0ELb1ELb0ELb1ELb0EEENS1_21CollectiveEpilogueFwdINS6_IJS8_S8_S9_EEENS6_IJNS7_ILi1EEESH_SH_EEESB_SD_Li128ELb0ELb1ELb0ELb0EEENS1_30DynamicPersistentTileSchedulerILi128ELi128ELb0ELb1ELb0EEEEEEEEEvNT_6ParamsE --------------------------
	.section	.nv.constant0._ZN7cutlass13device_kernelIN5flash19enable_sm80_to_sm89INS1_16FlashAttnFwdSm80INS1_25CollectiveMainloopFwdSm80ILi4ELi1ELb0EN4cute5tupleIJNS5_1CILi128EEENS7_ILi64EEES8_EEELi128ENS_6half_tEfNS_4arch4Sm80ELb1ELb0ELb1ELb0ELb1ELb0ELb1ELb0EEENS1_21CollectiveEpilogueFwdINS6_IJS8_S8_S9_EEENS6_IJNS7_ILi1EEESH_SH_EEESB_SD_Li128ELb0ELb1ELb0ELb0EEENS1_30DynamicPersistentTileSchedulerILi128ELi128ELb0ELb1ELb0EEEEEEEEEvNT_6ParamsE,"a",@progbits
	.sectionflags	@""
	.align	4
.nv.constant0._ZN7cutlass13device_kernelIN5flash19enable_sm80_to_sm89INS1_16FlashAttnFwdSm80INS1_25CollectiveMainloopFwdSm80ILi4ELi1ELb0EN4cute5tupleIJNS5_1CILi128EEENS7_ILi64EEES8_EEELi128ENS_6half_tEfNS_4arch4Sm80ELb1ELb0ELb1ELb0ELb1ELb0ELb1ELb0EEENS1_21CollectiveEpilogueFwdINS6_IJS8_S8_S9_EEENS6_IJNS7_ILi1EEESH_SH_EEESB_SD_Li128ELb0ELb1ELb0ELb0EEENS1_30DynamicPersistentTileSchedulerILi128ELi128ELb0ELb1ELb0EEEEEEEEEvNT_6ParamsE:
	.zero		1592


//--------------------- .nv.constant0._ZN7cutlass13device_kernelIN5flash19enable_sm80_to_sm89INS1_16FlashAttnFwdSm80INS1_25CollectiveMainloopFwdSm80ILi4ELi1ELb0EN4cute5tupleIJNS5_1CILi128EEENS7_ILi64EEES8_EEELi128ENS_6half_tEfNS_4arch4Sm80ELb1ELb0ELb1ELb1ELb1ELb0ELb1ELb0EEENS1_21CollectiveEpilogueFwdINS6_IJS8_S8_S9_EEENS6_IJNS7_ILi1EEESH_SH_EEESB_SD_Li128ELb1ELb1ELb0ELb0EEENS1_19SingleTileSchedulerILb1ELb0ELb1ELi128EEEEEEEEEvNT_6ParamsE --------------------------
	.section	.nv.constant0._ZN7cutlass13device_kernelIN5flash19enable_sm80_to_sm89INS1_16FlashAttnFwdSm80INS1_25CollectiveMainloopFwdSm80ILi4ELi1ELb0EN4cute5tupleIJNS5_1CILi128EEENS7_ILi64EEES8_EEELi128ENS_6half_tEfNS_4arch4Sm80ELb1ELb0ELb1ELb1ELb1ELb0ELb1ELb0EEENS1_21CollectiveEpilogueFwdINS6_IJS8_S8_S9_EEENS6_IJNS7_ILi1EEESH_SH_EEESB_SD_Li128ELb1ELb1ELb0ELb0EEENS1_19SingleTileSchedulerILb1ELb0ELb1ELi128EEEEEEEEEvNT_6ParamsE,"a",@progbits
	.sectionflags	@""
	.align	4
.nv.constant0._ZN7cutlass13device_kernelIN5flash19enable_sm80_to_sm89INS1_16FlashAttnFwdSm80INS1_25CollectiveMainloopFwdSm80ILi4ELi1ELb0EN4cute5tupleIJNS5_1CILi128EEENS7_ILi64EEES8_EEELi128ENS_6half_tEfNS_4arch4Sm80ELb1ELb0ELb1ELb1ELb1ELb0ELb1ELb0EEENS1_21CollectiveEpilogueFwdINS6_IJS8_S8_S9_EEENS6_IJNS7_ILi1EEESH_SH_EEESB_SD_Li128ELb1ELb1ELb0ELb0EEENS1_19SingleTileSchedulerILb1ELb0ELb1ELi128EEEEEEEEEvNT_6ParamsE:
	.zero		1576


//--------------------- .nv.constant0._ZN7cutlass13device_kernelIN5flash19enable_sm80_to_sm89INS1_16FlashAttnFwdSm80INS1_25CollectiveMainloopFwdSm80ILi4ELi1ELb0EN4cute5tupleIJNS5_1CILi128EEENS7_ILi64EEES8_EEELi128ENS_6half_tEfNS_4arch4Sm80ELb1ELb0ELb1ELb1ELb1ELb1ELb1ELb0EEENS1_21CollectiveEpilogueFwdINS6_IJS8_S8_S9_EEENS6_IJNS7_ILi1EEESH_SH_EEESB_SD_Li128ELb1ELb1ELb0ELb0EEENS1_19SingleTileSchedulerILb1ELb0ELb1ELi128EEEEEEEEEvNT_6ParamsE --------------------------
	.section	.nv.constant0._ZN7cutlass13device_kernelIN5flash19enable_sm80_to_sm89INS1_16FlashAttnFwdSm80INS1_25CollectiveMainloopFwdSm80ILi4ELi1ELb0EN4cute5tupleIJNS5_1CILi128EEENS7_ILi64EEES8_EEELi128ENS_6half_tEfNS_4arch4Sm80ELb1ELb0ELb1ELb1ELb1ELb1ELb1ELb0EEENS1_21CollectiveEpilogueFwdINS6_IJS8_S8_S9_EEENS6_IJNS7_ILi1EEESH_SH_EEESB_SD_Li128ELb1ELb1ELb0ELb0EEENS1_19SingleTileSchedulerILb1ELb0ELb1ELi128EEEEEEEEEvNT_6ParamsE,"a",@progbits
	.sectionflags	@""
	.align	4
.nv.constant0._ZN7cutlass13device_kernelIN5flash19enable_sm80_to_sm89INS1_16FlashAttnFwdSm80INS1_25CollectiveMainloopFwdSm80ILi4ELi1ELb0EN4cute5tupleIJNS5_1CILi128EEENS7_ILi64EEES8_EEELi128ENS_6half_tEfNS_4arch4Sm80ELb1ELb0ELb1ELb1ELb1ELb1ELb1ELb0EEENS1_21CollectiveEpilogueFwdINS6_IJS8_S8_S9_EEENS6_IJNS7_ILi1EEESH_SH_EEESB_SD_Li128ELb1ELb1ELb0ELb0EEENS1_19SingleTileSchedulerILb1ELb0ELb1ELi128EEEEEEEEEvNT_6ParamsE:
	.zero		1576


//--------------------- .nv.constant0._ZN7cutlass13device_kernelIN5flash19enable_sm80_to_sm89INS1_16FlashAttnFwdSm80INS1_25CollectiveMainloopFwdSm80ILi8ELi1ELb1EN4cute5tupleIJNS5_1CILi128EEES8_S8_EEELi128ENS_6half_tEfNS_4arch4Sm80ELb0ELb0ELb0ELb0ELb1ELb0ELb1ELb0EEENS1_21CollectiveEpilogueFwdIS9_NS6_IJNS7_ILi1EEESF_SF_EEESA_SC_Li256ELb0ELb1ELb0ELb0EEENS1_19SingleTileSchedulerILb0ELb0ELb1ELi128EEEEEEEEEvNT_6ParamsE --------------------------
	.section	.nv.constant0._ZN7cutlass13device_kernelIN5flash19enable_sm80_to_sm89INS1_16FlashAttnFwdSm80INS1_25CollectiveMainloopFwdSm80ILi8ELi1ELb1EN4cute5tupleIJNS5_1CILi128EEES8_S8_EEELi128ENS_6half_tEfNS_4arch4Sm80ELb0ELb0ELb0ELb0ELb1ELb0ELb1ELb0EEENS1_21CollectiveEpilogueFwdIS9_NS6_IJNS7_ILi1EEESF_SF_EEESA_SC_Li256ELb0ELb1ELb0ELb0EEENS1_19SingleTileSchedulerILb0ELb0ELb1ELi128EEEEEEEEEvNT_6ParamsE,"a",@progbits
	.sectionflags	@""
	.align	4
.nv.constant0._ZN7cutlass13device_kernelIN5flash19enable_sm80_to_sm89INS1_16FlashAttnFwdSm80INS1_25CollectiveMainloopFwdSm80ILi8ELi1ELb1EN4cute5tupleIJNS5_1CILi128EEES8_S8_EEELi128ENS_6half_tEfNS_4arch4Sm80ELb0ELb0ELb0ELb0ELb1ELb0ELb1ELb0EEENS1_21CollectiveEpilogueFwdIS9_NS6_IJNS7_ILi1EEESF_SF_EEESA_SC_Li256ELb0ELb1ELb0ELb0EEENS1_19SingleTileSchedulerILb0ELb0ELb1ELi128EEEEEEEEEvNT_6ParamsE:
	.zero		1576


//--------------------- .nv.constant0._ZN7cutlass13device_kernelIN5flash19enable_sm80_to_sm89INS1_16FlashAttnFwdSm80INS1_25CollectiveMainloopFwdSm80ILi8ELi1ELb1EN4cute5tupleIJNS5_1CILi128EEES8_S8_EEELi128ENS_6half_tEfNS_4arch4Sm80ELb0ELb0ELb0ELb1ELb1ELb0ELb1ELb0EEENS1_21CollectiveEpilogueFwdIS9_NS6_IJNS7_ILi1EEESF_SF_EEESA_SC_Li256ELb1ELb1ELb0ELb0EEENS1_19SingleTileSchedulerILb1ELb0ELb1ELi128EEEEEEEEEvNT_6ParamsE --------------------------
	.section	.nv.constant0._ZN7cutlass13device_kernelIN5flash19enable_sm80_to_sm89INS1_16FlashAttnFwdSm80INS1_25CollectiveMainloopFwdSm80ILi8ELi1ELb1EN4cute5tupleIJNS5_1CILi128EEES8_S8_EEELi128ENS_6half_tEfNS_4arch4Sm80ELb0ELb0ELb0ELb1ELb1ELb0ELb1ELb0EEENS1_21CollectiveEpilogueFwdIS9_NS6_IJNS7_ILi1EEESF_SF_EEESA_SC_Li256ELb1ELb1ELb0ELb0EEENS1_19SingleTileSchedulerILb1ELb0ELb1ELi128EEEEEEEEEvNT_6ParamsE,"a",@progbits
	.sectionflags	@""
	.align	4
.nv.constant0._ZN7cutlass13device_kernelIN5flash19enable_sm80_to_sm89INS1_16FlashAttnFwdSm80INS1_25CollectiveMainloopFwdSm80ILi8ELi1ELb1EN4cute5tupleIJNS5_1CILi128EEES8_S8_EEELi128ENS_6half_tEfNS_4arch4Sm80ELb0ELb0ELb0ELb1ELb1ELb0ELb1ELb0EEENS1_21CollectiveEpilogueFwdIS9_NS6_IJNS7_ILi1EEESF_SF_EEESA_SC_Li256ELb1ELb1ELb0ELb0EEENS1_19SingleTileSchedulerILb1ELb0ELb1ELi128EEEEEEEEEvNT_6ParamsE:
	.zero		1576


//--------------------- .nv.constant0._ZN7cutlass13device_kernelIN5flash19enable_sm80_to_sm89INS1_16FlashAttnFwdSm80INS1_25CollectiveMainloopFwdSm80ILi8ELi1ELb1EN4cute5tupleIJNS5_1CILi128EEES8_S8_EEELi128ENS_6half_tEfNS_4arch4Sm80ELb0ELb0ELb0ELb1ELb1ELb1ELb1ELb0EEENS1_21CollectiveEpilogueFwdIS9_NS6_IJNS7_ILi1EEESF_SF_EEESA_SC_Li256ELb1ELb1ELb0ELb0EEENS1_19SingleTileSchedulerILb1ELb0ELb1ELi128EEEEEEEEEvNT_6ParamsE --------------------------
	.section	.nv.constant0._ZN7cutlass13device_kernelIN5flash19enable_sm80_to_sm89INS1_16FlashAttnFwdSm80INS1_25CollectiveMainloopFwdSm80ILi8ELi1ELb1EN4cute5tupleIJNS5_1CILi128EEES8_S8_EEELi128ENS_6half_tEfNS_4arch4Sm80ELb0ELb0ELb0ELb1ELb1ELb1ELb1ELb0EEENS1_21CollectiveEpilogueFwdIS9_NS6_IJNS7_ILi1EEESF_SF_EEESA_SC_Li256ELb1ELb1ELb0ELb0EEENS1_19SingleTileSchedulerILb1ELb0ELb1ELi128EEEEEEEEEvNT_6ParamsE,"a",@progbits
	.sectionflags	@""
	.align	4
.nv.constant0._ZN7cutlass13device_kernelIN5flash19enable_sm80_to_sm89INS1_16FlashAttnFwdSm80INS1_25CollectiveMainloopFwdSm80ILi8ELi1ELb1EN4cute5tupleIJNS5_1CILi128EEES8_S8_EEELi128ENS_6half_tEfNS_4arch4Sm80ELb0ELb0ELb0ELb1ELb1ELb1ELb1ELb0EEENS1_21CollectiveEpilogueFwdIS9_NS6_IJNS7_ILi1EEESF_SF_EEESA_SC_Li256ELb1ELb1ELb0ELb0EEENS1_19SingleTileSchedulerILb1ELb0ELb1ELi128EEEEEEEEEvNT_6ParamsE:
	.zero		1576


//--------------------- .nv.constant0._ZN7cutlass13device_kernelIN5flash19enable_sm80_to_sm89INS1_16FlashAttnFwdSm80INS1_25CollectiveMainloopFwdSm80ILi8ELi1ELb1EN4cute5tupleIJNS5_1CILi128EEENS7_ILi96EEES8_EEELi128ENS_6half_tEfNS_4arch4Sm80ELb0ELb1ELb0ELb0ELb1ELb0ELb1ELb0EEENS1_21CollectiveEpilogueFwdINS6_IJS8_S8_S9_EEENS6_IJNS7_ILi1EEESH_SH_EEESB_SD_Li256ELb0ELb1ELb0ELb0EEENS1_19SingleTileSchedulerILb0ELb0ELb1ELi128EEEEEEEEEvNT_6ParamsE --------------------------
	.section	.nv.constant0._ZN7cutlass13device_kernelIN5flash19enable_sm80_to_sm89INS1_16FlashAttnFwdSm80INS1_25CollectiveMainloopFwdSm80ILi8ELi1ELb1EN4cute5tupleIJNS5_1CILi128EEENS7_ILi96EEES8_EEELi128ENS_6half_tEfNS_4arch4Sm80ELb0ELb1ELb0ELb0ELb1ELb0ELb1ELb0EEENS1_21CollectiveEpilogueFwdINS6_IJS8_S8_S9_EEENS6_IJNS7_ILi1EEESH_SH_EEESB_SD_Li256ELb0ELb1ELb0ELb0EEENS1_19SingleTileSchedulerILb0ELb0ELb1ELi128EEEEEEEEEvNT_6ParamsE,"a",@progbits
	.sectionflags	@""
	.align	4
.nv.constant0._ZN7cutlass13device_kernelIN5flash19enable_sm80_to_sm89INS1_16FlashAttnFwdSm80INS1_25CollectiveMainloopFwdSm80ILi8ELi1ELb1EN4cute5tupleIJNS5_1CILi128EEENS7_ILi96EEES8_EEELi128ENS_6half_tEfNS_4arch4Sm80ELb0ELb1ELb0ELb0ELb1ELb0ELb1ELb0EEENS1_21CollectiveEpilogueFwdINS6_IJS8_S8_S9_EEENS6_IJNS7_ILi1EEESH_SH_EEESB_SD_Li256ELb0ELb1ELb0ELb0EEENS1_19SingleTileSchedulerILb0ELb0ELb1ELi128EEEEEEEEEvNT_6ParamsE:
	.zero		1576


//--------------------- .nv.constant0._ZN7cutlass13device_kernelIN5flash19enable_sm80_to_sm89INS1_16FlashAttnFwdSm80INS1_25CollectiveMainloopFwdSm80ILi8ELi1ELb1EN4cute5tupleIJNS5_1CILi128EEENS7_ILi96EEES8_EEELi128ENS_6half_tEfNS_4arch4Sm80ELb0ELb1ELb0ELb1ELb1ELb0ELb1ELb0EEENS1_21CollectiveEpilogueFwdINS6_IJS8_S8_S9_EEENS6_IJNS7_ILi1EEESH_SH_EEESB_SD_Li256ELb1ELb1ELb0ELb0EEENS1_19SingleTileSchedulerILb1ELb0ELb1ELi128EEEEEEEEEvNT_6ParamsE --------------------------
	.section	.nv.constant0._ZN7cutlass13device_kernelIN5flash19enable_sm80_to_sm89INS1_16FlashAttnFwdSm80INS1_25CollectiveMainloopFwdSm80ILi8ELi1ELb1EN4cute5tupleIJNS5_1CILi128EEENS7_ILi96EEES8_EEELi128ENS_6half_tEfNS_4arch4Sm80ELb0ELb1ELb0ELb1ELb1ELb0ELb1ELb0EEENS1_21CollectiveEpilogueFwdINS6_IJS8_S8_S9_EEENS6_IJNS7_ILi1EEESH_SH_EEESB_SD_Li256ELb1ELb1ELb0ELb0EEENS1_19SingleTileSchedulerILb1ELb0ELb1ELi128EEEEEEEEEvNT_6ParamsE,"a",@progbits
	.sectionflags	@""
	.align	4
.nv.constant0._ZN7cutlass13device_kernelIN5flash19enable_sm80_to_sm89INS1_16FlashAttnFwdSm80INS1_25CollectiveMainloopFwdSm80ILi8ELi1ELb1EN4cute5tupleIJNS5_1CILi128EEENS7_ILi96EEES8_EEELi128ENS_6half_tEfNS_4arch4Sm80ELb0ELb1ELb0ELb1ELb1ELb0ELb1ELb0EEENS1_21CollectiveEpilogueFwdINS6_IJS8_S8_S9_EEENS6_IJNS7_ILi1EEESH_SH_EEESB_SD_Li256ELb1ELb1ELb0ELb0EEENS1_19SingleTileSchedulerILb1ELb0ELb1ELi128EEEEEEEEEvNT_6ParamsE:
	.zero		1576


//--------------------- .nv.constant0._ZN7cutlass13device_kernelIN5flash19enable_sm80_to_sm89INS1_16FlashAttnFwdSm80INS1_25CollectiveMainloopFwdSm80ILi8ELi1ELb1EN4cute5tupleIJNS5_1CILi128EEENS7_ILi96EEES8_EEELi128ENS_6half_tEfNS_4arch4Sm80ELb0ELb1ELb0ELb1ELb1ELb1ELb1ELb0EEENS1_21CollectiveEpilogueFwdINS6_IJS8_S8_S9_EEENS6_IJNS7_ILi1EEESH_SH_EEESB_SD_Li256ELb1ELb1ELb0ELb0EEENS1_19SingleTileSchedulerILb1ELb0ELb1ELi128EEEEEEEEEvNT_6ParamsE --------------------------
	.section	.nv.constant0._ZN7cutlass13device_kernelIN5flash19enable_sm80_to_sm89INS1_16FlashAttnFwdSm80INS1_25CollectiveMainloopFwdSm80ILi8ELi1ELb1EN4cute5tupleIJNS5_1CILi128EEENS7_ILi96EEES8_EEELi128ENS_6half_tEfNS_4arch4Sm80ELb0ELb1ELb0ELb1ELb1ELb1ELb1ELb0EEENS1_21CollectiveEpilogueFwdINS6_IJS8_S8_S9_EEENS6_IJNS7_ILi1EEESH_SH_EEESB_SD_Li256ELb1ELb1ELb0ELb0EEENS1_19SingleTileSchedulerILb1ELb0ELb1ELi128EEEEEEEEEvNT_6ParamsE,"a",@progbits
	.sectionflags	@""
	.align	4
.nv.constant0._ZN7cutlass13device_kernelIN5flash19enable_sm80_to_sm89INS1_16FlashAttnFwdSm80INS1_25CollectiveMainloopFwdSm80ILi8ELi1ELb1EN4cute5tupleIJNS5_1CILi128EEENS7_ILi96EEES8_EEELi128ENS_6half_tEfNS_4arch4Sm80ELb0ELb1ELb0ELb1ELb1ELb1ELb1ELb0EEENS1_21CollectiveEpilogueFwdINS6_IJS8_S8_S9_EEENS6_IJNS7_ILi1EEESH_SH_EEESB_SD_Li256ELb1ELb1ELb0ELb0EEENS1_19SingleTileSchedulerILb1ELb0ELb1ELi128EEEEEEEEEvNT_6ParamsE:
	.zero		1576


//--------------------- .nv.constant0._ZN7cutlass13device_kernelIN5flash19enable_sm80_to_sm89INS1_16FlashAttnFwdSm80INS1_25CollectiveMainloopFwdSm80ILi8ELi1ELb1EN4cute5tupleIJNS5_1CILi128EEES8_S8_EEELi128ENS_6half_tEfNS_4arch4Sm80ELb1ELb0ELb0ELb0ELb1ELb0ELb1ELb0EEENS1_21CollectiveEpilogueFwdIS9_NS6_IJNS7_ILi1EEESF_SF_EEESA_SC_Li256ELb0ELb1ELb0ELb0EEENS1_30DynamicPersistentTileSchedulerILi256ELi256ELb0ELb1ELb0EEEEEEEEEvNT_6ParamsE --------------------------
	.section	.nv.constant0._ZN7cutlass13device_kernelIN5flash19enable_sm80_to_sm89INS1_16FlashAttnFwdSm80INS1_25CollectiveMainloopFwdSm80ILi8ELi1ELb1EN4cute5tupleIJNS5_1CILi128EEES8_S8_EEELi128ENS_6half_tEfNS_4arch4Sm80ELb1ELb0ELb0ELb0ELb1ELb0ELb1ELb0EEENS1_21CollectiveEpilogueFwdIS9_NS6_IJNS7_ILi1EEESF_SF_EEESA_SC_Li256ELb0ELb1ELb0ELb0EEENS1_30DynamicPersistentTileSchedulerILi256ELi256ELb0ELb1ELb0EEEEEEEEEvNT_6ParamsE,"a",@progbits
	.sectionflags	@""
	.align	4
.nv.constant0._ZN7cutlass13device_kernelIN5flash19enable_sm80_to_sm89INS1_16FlashAttnFwdSm80INS1_25CollectiveMainloopFwdSm80ILi8ELi1ELb1EN4cute5tupleIJNS5_1CILi128EEES8_S8_EEELi128ENS_6half_tEfNS_4arch4Sm80ELb1ELb0ELb0ELb0ELb1ELb0ELb1ELb0EEENS1_21CollectiveEpilogueFwdIS9_NS6_IJNS7_ILi1EEESF_SF_EEESA_SC_Li256ELb0ELb1ELb0ELb0EEENS1_30DynamicPersistentTileSchedulerILi256ELi256ELb0ELb1ELb0EEEEEEEEEvNT_6ParamsE:
	.zero		1592


//--------------------- .nv.constant0._ZN7cutlass13device_kernelIN5flash19enable_sm80_to_sm89INS1_16FlashAttnFwdSm80INS1_25CollectiveMainloopFwdSm80ILi8ELi1ELb1EN4cute5tupleIJNS5_1CILi128EEES8_S8_EEELi128ENS_6half_tEfNS_4arch4Sm80ELb1ELb0ELb0ELb1ELb1ELb0ELb1ELb0EEENS1_21CollectiveEpilogueFwdIS9_NS6_IJNS7_ILi1EEESF_SF_EEESA_SC_Li256ELb1ELb1ELb0ELb0EEENS1_19SingleTileSchedulerILb1ELb0ELb1ELi128EEEEEEEEEvNT_6ParamsE --------------------------
	.section	.nv.constant0._ZN7cutlass13device_kernelIN5flash19enable_sm80_to_sm89INS1_16FlashAttnFwdSm80INS1_25CollectiveMainloopFwdSm80ILi8ELi1ELb1EN4cute5tupleIJNS5_1CILi128EEES8_S8_EEELi128ENS_6half_tEfNS_4arch4Sm80ELb1ELb0ELb0ELb1ELb1ELb0ELb1ELb0EEENS1_21CollectiveEpilogueFwdIS9_NS6_IJNS7_ILi1EEESF_SF_EEESA_SC_Li256ELb1ELb1ELb0ELb0EEENS1_19SingleTileSchedulerILb1ELb0ELb1ELi128EEEEEEEEEvNT_6ParamsE,"a",@progbits
	.sectionflags	@""
	.align	4
.nv.constant0._ZN7cutlass13device_kernelIN5flash19enable_sm80_to_sm89INS1_16FlashAttnFwdSm80INS1_25CollectiveMainloopFwdSm80ILi8ELi1ELb1EN4cute5tupleIJNS5_1CILi128EEES8_S8_EEELi128ENS_6half_tEfNS_4arch4Sm80ELb1ELb0ELb0ELb1ELb1ELb0ELb1ELb0EEENS1_21CollectiveEpilogueFwdIS9_NS6_IJNS7_ILi1EEESF_SF_EEESA_SC_Li256ELb1ELb1ELb0ELb0EEENS1_19SingleTileSchedulerILb1ELb0ELb1ELi128EEEEEEEEEvNT_6ParamsE:
	.zero		1576


//--------------------- .nv.constant0._ZN7cutlass13device_kernelIN5flash19enable_sm80_to_sm89INS1_16FlashAttnFwdSm80INS1_25CollectiveMainloopFwdSm80ILi8ELi1ELb1EN4cute5tupleIJNS5_1CILi128EEES8_S8_EEELi128ENS_6half_tEfNS_4arch4Sm80ELb1ELb0ELb0ELb1ELb1ELb1ELb1ELb0EEENS1_21CollectiveEpilogueFwdIS9_NS6_IJNS7_ILi1EEESF_SF_EEESA_SC_Li256ELb1ELb1ELb0ELb0EEENS1_19SingleTileSchedulerILb1ELb0ELb1ELi128EEEEEEEEEvNT_6ParamsE --------------------------
	.section	.nv.constant0._ZN7cutlass13device_kernelIN5flash19enable_sm80_to_sm89INS1_16FlashAttnFwdSm80INS1_25CollectiveMainloopFwdSm80ILi8ELi1ELb1EN4cute5tupleIJNS5_1CILi128EEES8_S8_EEELi128ENS_6half_tEfNS_4arch4Sm80ELb1ELb0ELb0ELb1ELb1ELb1ELb1ELb0EEENS1_21CollectiveEpilogueFwdIS9_NS6_IJNS7_ILi1EEESF_SF_EEESA_SC_Li256ELb1ELb1ELb0ELb0EEENS1_19SingleTileSchedulerILb1ELb0ELb1ELi128EEEEEEEEEvNT_6ParamsE,"a",@progbits
	.sectionflags	@""
	.align	4
.nv.constant0._ZN7cutlass13device_kernelIN5flash19enable_sm80_to_sm89INS1_16FlashAttnFwdSm80INS1_25CollectiveMainloopFwdSm80ILi8ELi1ELb1EN4cute5tupleIJNS5_1CILi128EEES8_S8_EEELi128ENS_6half_tEfNS_4arch4Sm80ELb1ELb0ELb0ELb1ELb1ELb1ELb1ELb0EEENS1_21CollectiveEpilogueFwdIS9_NS6_IJNS7_ILi1EEESF_SF_EEESA_SC_Li256ELb1ELb1ELb0ELb0EEENS1_19SingleTileSchedulerILb1ELb0ELb1ELi128EEEEEEEEEvNT_6ParamsE:
	.zero		1576


//--------------------- .nv.constant0._ZN7cutlass13device_kernelIN5flash19enable_sm80_to_sm89INS1_16FlashAttnFwdSm80INS1_25CollectiveMainloopFwdSm80ILi4ELi1ELb0EN4cute5tupleIJNS5_1CILi128EEENS7_ILi64EEES8_EEELi128ENS_6half_tEfNS_4arch4Sm80ELb0ELb0ELb0ELb0ELb1ELb0ELb1ELb0EEENS1_21CollectiveEpilogueFwdINS6_IJS8_S8_S9_EEENS6_IJNS7_ILi1EEESH_SH_EEESB_SD_Li128ELb0ELb1ELb0ELb0EEENS1_19SingleTileSchedulerILb0ELb0ELb1ELi128EEEEEEEEEvNT_6ParamsE --------------------------
	.section	.nv.constant0._ZN7cutlass13device_kernelIN5flash19enable_sm80_to_sm89INS1_16FlashAttnFwdSm80INS1_25CollectiveMainloopFwdSm80ILi4ELi1ELb0EN4cute5tupleIJNS5_1CILi128EEENS7_ILi64EEES8_EEELi128ENS_6half_tEfNS_4arch4Sm80ELb0ELb0ELb0ELb0ELb1ELb0ELb1ELb0EEENS1_21CollectiveEpilogueFwdINS6_IJS8_S8_S9_EEENS6_IJNS7_ILi1EEESH_SH_EEESB_SD_Li128ELb0ELb1ELb0ELb0EEENS1_19SingleTileSchedulerILb0ELb0ELb1ELi128EEEEEEEEEvNT_6ParamsE,"a",@progbits
	.sectionflags	@""
	.align	4
.nv.constant0._ZN7cutlass13device_kernelIN5flash19enable_sm80_to_sm89INS1_16FlashAttnFwdSm80INS1_25CollectiveMainloopFwdSm80ILi4ELi1ELb0EN4cute5tupleIJNS5_1CILi128EEENS7_ILi64EEES8_EEELi128ENS_6half_tEfNS_4arch4Sm80ELb0ELb0ELb0ELb0ELb1ELb0ELb1ELb0EEENS1_21CollectiveEpilogueFwdINS6_IJS8_S8_S9_EEENS6_IJNS7_ILi1EEESH_SH_EEESB_SD_Li128ELb0ELb1ELb0ELb0EEENS1_19SingleTileSchedulerILb0ELb0ELb1ELi128EEEEEEEEEvNT_6ParamsE:
	.zero		1576


//--------------------- .nv.constant0._ZN7cutlass13device_kernelIN5flash19enable_sm80_to_sm89INS1_16FlashAttnFwdSm80INS1_25CollectiveMainloopFwdSm80ILi4ELi1ELb0EN4cute5tupleIJNS5_1CILi128EEENS7_ILi64EEES8_EEELi128ENS_6half_tEfNS_4arch4Sm80ELb0ELb0ELb0ELb1ELb1ELb0ELb1ELb0EEENS1_21CollectiveEpilogueFwdINS6_IJS8_S8_S9_EEENS6_IJNS7_ILi1EEESH_SH_EEESB_SD_Li128ELb1ELb1ELb0ELb0EEENS1_19SingleTileSchedulerILb1ELb0ELb1ELi128EEEEEEEEEvNT_6ParamsE --------------------------
	.section	.nv.constant0._ZN7cutlass13device_kernelIN5flash19enable_sm80_to_sm89INS1_16FlashAttnFwdSm80INS1_25CollectiveMainloopFwdSm80ILi4ELi1ELb0EN4cute5tupleIJNS5_1CILi128EEENS7_ILi64EEES8_EEELi128ENS_6half_tEfNS_4arch4Sm80ELb0ELb0ELb0ELb1ELb1ELb0ELb1ELb0EEENS1_21CollectiveEpilogueFwdINS6_IJS8_S8_S9_EEENS6_IJNS7_ILi1EEESH_SH_EEESB_SD_Li128ELb1ELb1ELb0ELb0EEENS1_19SingleTileSchedulerILb1ELb0ELb1ELi128EEEEEEEEEvNT_6ParamsE,"a",@progbits
	.sectionflags	@""
	.align	4
.nv.constant0._ZN7cutlass13device_kernelIN5flash19enable_sm80_to_sm89INS1_16FlashAttnFwdSm80INS1_25CollectiveMainloopFwdSm80ILi4ELi1ELb0EN4cute5tupleIJNS5_1CILi128EEENS7_ILi64EEES8_EEELi128ENS_6half_tEfNS_4arch4Sm80ELb0ELb0ELb0ELb1ELb1ELb0ELb1ELb0EEENS1_21CollectiveEpilogueFwdINS6_IJS8_S8_S9_EEENS6_IJNS7_ILi1EEESH_SH_EEESB_SD_Li128ELb1ELb1ELb0ELb0EEENS1_19SingleTileSchedulerILb1ELb0ELb1ELi128EEEEEEEEEvNT_6ParamsE:
	.zero		1576


//--------------------- .nv.constant0._ZN7cutlass13device_kernelIN5flash19enable_sm80_to_sm89INS1_16FlashAttnFwdSm80INS1_25CollectiveMainloopFwdSm80ILi4ELi1ELb0EN4cute5tupleIJNS5_1CILi128EEENS7_ILi64EEES8_EEELi128ENS_6half_tEfNS_4arch4Sm80ELb0ELb0ELb0ELb1ELb1ELb1ELb1ELb0EEENS1_21CollectiveEpilogueFwdINS6_IJS8_S8_S9_EEENS6_IJNS7_ILi1EEESH_SH_EEESB_SD_Li128ELb1ELb1ELb0ELb0EEENS1_19SingleTileSchedulerILb1ELb0ELb1ELi128EEEEEEEEEvNT_6ParamsE --------------------------
	.section	.nv.constant0._ZN7cutlass13device_kernelIN5flash19enable_sm80_to_sm89INS1_16FlashAttnFwdSm80INS1_25CollectiveMainloopFwdSm80ILi4ELi1ELb0EN4cute5tupleIJNS5_1CILi128EEENS7_ILi64EEES8_EEELi128ENS_6half_tEfNS_4arch4Sm80ELb0ELb0ELb0ELb1ELb1ELb1ELb1ELb0EEENS1_21CollectiveEpilogueFwdINS6_IJS8_S8_S9_EEENS6_IJNS7_ILi1EEESH_SH_EEESB_SD_Li128ELb1ELb1ELb0ELb0EEENS1_19SingleTileSchedulerILb1ELb0ELb1ELi128EEEEEEEEEvNT_6ParamsE,"a",@progbits
	.sectionflags	@""
	.align	4
.nv.constant0._ZN7cutlass13device_kernelIN5flash19enable_sm80_to_sm89INS1_16FlashAttnFwdSm80INS1_25CollectiveMainloopFwdSm80ILi4ELi1ELb0EN4cute5tupleIJNS5_1CILi128EEENS7_ILi64EEES8_EEELi128ENS_6half_tEfNS_4arch4Sm80ELb0ELb0ELb0ELb1ELb1ELb1ELb1ELb0EEENS1_21CollectiveEpilogueFwdINS6_IJS8_S8_S9_EEENS6_IJNS7_ILi1EEESH_SH_EEESB_SD_Li128ELb1ELb1ELb0ELb0EEENS1_19SingleTileSchedulerILb1ELb0ELb1ELi128EEEEEEEEEvNT_6ParamsE:
	.zero		1576


//--------------------- .nv.constant0._ZN7cutlass13device_kernelIN5flash19enable_sm80_to_sm89INS1_16FlashAttnFwdSm80INS1_25CollectiveMainloopFwdSm80ILi4ELi1ELb0EN4cute5tupleIJNS5_1CILi128EEENS7_ILi48EEES8_EEELi128ENS_6half_tEfNS_4arch4Sm80ELb0ELb1ELb0ELb0ELb1ELb0ELb1ELb0EEENS1_21CollectiveEpilogueFwdINS6_IJS8_S8_S9_EEENS6_IJNS7_ILi1EEESH_SH_EEESB_SD_Li128ELb0ELb1ELb0ELb0EEENS1_19SingleTileSchedulerILb0ELb0ELb1ELi128EEEEEEEEEvNT_6ParamsE --------------------------
	.section	.nv.constant0._ZN7cutlass13device_kernelIN5flash19enable_sm80_to_sm89INS1_16FlashAttnFwdSm80INS1_25CollectiveMainloopFwdSm80ILi4ELi1ELb0EN4cute5tupleIJNS5_1CILi128EEENS7_ILi48EEES8_EEELi128ENS_6half_tEfNS_4arch4Sm80ELb0ELb1ELb0ELb0ELb1ELb0ELb1ELb0EEENS1_21CollectiveEpilogueFwdINS6_IJS8_S8_S9_EEENS6_IJNS7_ILi1EEESH_SH_EEESB_SD_Li128ELb0ELb1ELb0ELb0EEENS1_19SingleTileSchedulerILb0ELb0ELb1ELi128EEEEEEEEEvNT_6ParamsE,"a",@progbits
	.sectionflags	@""
	.align	4
.nv.constant0._ZN7cutlass13device_kernelIN5flash19enable_sm80_to_sm89INS1_16FlashAttnFwdSm80INS1_25CollectiveMainloopFwdSm80ILi4ELi1ELb0EN4cute5tupleIJNS5_1CILi128EEENS7_ILi48EEES8_EEELi128ENS_6half_tEfNS_4arch4Sm80ELb0ELb1ELb0ELb0ELb1ELb0ELb1ELb0EEENS1_21CollectiveEpilogueFwdINS6_IJS8_S8_S9_EEENS6_IJNS7_ILi1EEESH_SH_EEESB_SD_Li128ELb0ELb1ELb0ELb0EEENS1_19SingleTileSchedulerILb0ELb0ELb1ELi128EEEEEEEEEvNT_6ParamsE:
	.zero		1576


//--------------------- .nv.constant0._ZN7cutlass13device_kernelIN5flash19enable_sm80_to_sm89INS1_16FlashAttnFwdSm80INS1_25CollectiveMainloopFwdSm80ILi4ELi1ELb0EN4cute5tupleIJNS5_1CILi128EEENS7_ILi48EEES8_EEELi128ENS_6half_tEfNS_4arch4Sm80ELb0ELb1ELb0ELb1ELb1ELb0ELb1ELb0EEENS1_21CollectiveEpilogueFwdINS6_IJS8_S8_S9_EEENS6_IJNS7_ILi1EEESH_SH_EEESB_SD_Li128ELb1ELb1ELb0ELb0EEENS1_19SingleTileSchedulerILb1ELb0ELb1ELi128EEEEEEEEEvNT_6ParamsE --------------------------
	.section	.nv.constant0._ZN7cutlass13device_kernelIN5flash19enable_sm80_to_sm89INS1_16FlashAttnFwdSm80INS1_25CollectiveMainloopFwdSm80ILi4ELi1ELb0EN4cute5tupleIJNS5_1CILi128EEENS7_ILi48EEES8_EEELi128ENS_6half_tEfNS_4arch4Sm80ELb0ELb1ELb0ELb1ELb1ELb0ELb1ELb0EEENS1_21CollectiveEpilogueFwdINS6_IJS8_S8_S9_EEENS6_IJNS7_ILi1EEESH_SH_EEESB_SD_Li128ELb1ELb1ELb0ELb0EEENS1_19SingleTileSchedulerILb1ELb0ELb1ELi128EEEEEEEEEvNT_6ParamsE,"a",@progbits
	.sectionflags	@""
	.align	4
.nv.constant0._ZN7cutlass13device_kernelIN5flash19enable_sm80_to_sm89INS1_16FlashAttnFwdSm80INS1_25CollectiveMainloopFwdSm80ILi4ELi1ELb0EN4cute5tupleIJNS5_1CILi128EEENS7_ILi48EEES8_EEELi128ENS_6half_tEfNS_4arch4Sm80ELb0ELb1ELb0ELb1ELb1ELb0ELb1ELb0EEENS1_21CollectiveEpilogueFwdINS6_IJS8_S8_S9_EEENS6_IJNS7_ILi1EEESH_SH_EEESB_SD_Li128ELb1ELb1ELb0ELb0EEENS1_19SingleTileSchedulerILb1ELb0ELb1ELi128EEEEEEEEEvNT_6ParamsE:
	.zero		1576


//--------------------- .nv.constant0._ZN7cutlass13device_kernelIN5flash19enable_sm80_to_sm89INS1_16FlashAttnFwdSm80INS1_25CollectiveMainloopFwdSm80ILi4ELi1ELb0EN4cute5tupleIJNS5_1CILi128EEENS7_ILi48EEES8_EEELi128ENS_6half_tEfNS_4arch4Sm80ELb0ELb1ELb0ELb1ELb1ELb1ELb1ELb0EEENS1_21CollectiveEpilogueFwdINS6_IJS8_S8_S9_EEENS6_IJNS7_ILi1EEESH_SH_EEESB_SD_Li128ELb1ELb1ELb0ELb0EEENS1_19SingleTileSchedulerILb1ELb0ELb1ELi128EEEEEEEEEvNT_6ParamsE --------------------------
	.section	.nv.constant0._ZN7cutlass13device_kernelIN5flash19enable_sm80_to_sm89INS1_16FlashAttnFwdSm80INS1_25CollectiveMainloopFwdSm80ILi4ELi1ELb0EN4cute5tupleIJNS5_1CILi128EEENS7_ILi48EEES8_EEELi128ENS_6half_tEfNS_4arch4Sm80ELb0ELb1ELb0ELb1ELb1ELb1ELb1ELb0EEENS1_21CollectiveEpilogueFwdINS6_IJS8_S8_S9_EEENS6_IJNS7_ILi1EEESH_SH_EEESB_SD_Li128ELb1ELb1ELb0ELb0EEENS1_19SingleTileSchedulerILb1ELb0ELb1ELi128EEEEEEEEEvNT_6ParamsE,"a",@progbits
	.sectionflags	@""
	.align	4
.nv.constant0._ZN7cutlass13device_kernelIN5flash19enable_sm80_to_sm89INS1_16FlashAttnFwdSm80INS1_25CollectiveMainloopFwdSm80ILi4ELi1ELb0EN4cute5tupleIJNS5_1CILi128EEENS7_ILi48EEES8_EEELi128ENS_6half_tEfNS_4arch4Sm80ELb0ELb1ELb0ELb1ELb1ELb1ELb1ELb0EEENS1_21CollectiveEpilogueFwdINS6_IJS8_S8_S9_EEENS6_IJNS7_ILi1EEESH_SH_EEESB_SD_Li128ELb1ELb1ELb0ELb0EEENS1_19SingleTileSchedulerILb1ELb0ELb1ELi128EEEEEEEEEvNT_6ParamsE:
	.zero		1576


//--------------------- .nv.constant0._ZN7cutlass13device_kernelIN5flash19enable_sm80_to_sm89INS1_16FlashAttnFwdSm80INS1_25CollectiveMainloopFwdSm80ILi4ELi1ELb0EN4cute5tupleIJNS5_1CILi128EEENS7_ILi64EEES8_EEELi128ENS_6half_tEfNS_4arch4Sm80ELb1ELb0ELb0ELb0ELb1ELb0ELb1ELb0EEENS1_21CollectiveEpilogueFwdINS6_IJS8_S8_S9_EEENS6_IJNS7_ILi1EEESH_SH_EEESB_SD_Li128ELb0ELb1ELb0ELb0EEENS1_30DynamicPersistentTileSchedulerILi128ELi128ELb0ELb1ELb0EEEEEEEEEvNT_6ParamsE --------------------------
	.section	.nv.constant0._ZN7cutlass13device_kernelIN5flash19enable_sm80_to_sm89INS1_16FlashAttnFwdSm80INS1_25CollectiveMainloopFwdSm80ILi4ELi1ELb0EN4cute5tupleIJNS5_1CILi128EEENS7_ILi64EEES8_EEELi128ENS_6half_tEfNS_4arch4Sm80ELb1ELb0ELb0ELb0ELb1ELb0ELb1ELb0EEENS1_21CollectiveEpilogueFwdINS6_IJS8_S8_S9_EEENS6_IJNS7_ILi1EEESH_SH_EEESB_SD_Li128ELb0ELb1ELb0ELb0EEENS1_30DynamicPersistentTileSchedulerILi128ELi128ELb0ELb1ELb0EEEEEEEEEvNT_6ParamsE,"a",@progbits
	.sectionflags	@""
	.align	4
.nv.constant0._ZN7cutlass13device_kernelIN5flash19enable_sm80_to_sm89INS1_16FlashAttnFwdSm80INS1_25CollectiveMainloopFwdSm80ILi4ELi1ELb0EN4cute5tupleIJNS5_1CILi128EEENS7_ILi64EEES8_EEELi128ENS_6half_tEfNS_4arch4Sm80ELb1ELb0ELb0ELb0ELb1ELb0ELb1ELb0EEENS1_21CollectiveEpilogueFwdINS6_IJS8_S8_S9_EEENS6_IJNS7_ILi1EEESH_SH_EEESB_SD_Li128ELb0ELb1ELb0ELb0EEENS1_30DynamicPersistentTileSchedulerILi128ELi128ELb0ELb1ELb0EEEEEEEEEvNT_6ParamsE:
	.zero		1592


//--------------------- .nv.constant0._ZN7cutlass13device_kernelIN5flash19enable_sm80_to_sm89INS1_16FlashAttnFwdSm80INS1_25CollectiveMainloopFwdSm80ILi4ELi1ELb0EN4cute5tupleIJNS5_1CILi128EEENS7_ILi64EEES8_EEELi128ENS_6half_tEfNS_4arch4Sm80ELb1ELb0ELb0ELb1ELb1ELb0ELb1ELb0EEENS1_21CollectiveEpilogueFwdINS6_IJS8_S8_S9_EEENS6_IJNS7_ILi1EEESH_SH_EEESB_SD_Li128ELb1ELb1ELb0ELb0EEENS1_19SingleTileSchedulerILb1ELb0ELb1ELi128EEEEEEEEEvNT_6ParamsE --------------------------
	.section	.nv.constant0._ZN7cutlass13device_kernelIN5flash19enable_sm80_to_sm89INS1_16FlashAttnFwdSm80INS1_25CollectiveMainloopFwdSm80ILi4ELi1ELb0EN4cute5tupleIJNS5_1CILi128EEENS7_ILi64EEES8_EEELi128ENS_6half_tEfNS_4arch4Sm80ELb1ELb0ELb0ELb1ELb1ELb0ELb1ELb0EEENS1_21CollectiveEpilogueFwdINS6_IJS8_S8_S9_EEENS6_IJNS7_ILi1EEESH_SH_EEESB_SD_Li128ELb1ELb1ELb0ELb0EEENS1_19SingleTileSchedulerILb1ELb0ELb1ELi128EEEEEEEEEvNT_6ParamsE,"a",@progbits
	.sectionflags	@""
	.align	4
.nv.constant0._ZN7cutlass13device_kernelIN5flash19enable_sm80_to_sm89INS1_16FlashAttnFwdSm80INS1_25CollectiveMainloopFwdSm80ILi4ELi1ELb0EN4cute5tupleIJNS5_1CILi128EEENS7_ILi64EEES8_EEELi128ENS_6half_tEfNS_4arch4Sm80ELb1ELb0ELb0ELb1ELb1ELb0ELb1ELb0EEENS1_21CollectiveEpilogueFwdINS6_IJS8_S8_S9_EEENS6_IJNS7_ILi1EEESH_SH_EEESB_SD_Li128ELb1ELb1ELb0ELb0EEENS1_19SingleTileSchedulerILb1ELb0ELb1ELi128EEEEEEEEEvNT_6ParamsE:
	.zero		1576


//--------------------- .nv.constant0._ZN7cutlass13device_kernelIN5flash19enable_sm80_to_sm89INS1_16FlashAttnFwdSm80INS1_25CollectiveMainloopFwdSm80ILi4ELi1ELb0EN4cute5tupleIJNS5_1CILi128EEENS7_ILi64EEES8_EEELi128ENS_6half_tEfNS_4arch4Sm80ELb1ELb0ELb0ELb1ELb1ELb1ELb1ELb0EEENS1_21CollectiveEpilogueFwdINS6_IJS8_S8_S9_EEENS6_IJNS7_ILi1EEESH_SH_EEESB_SD_Li128ELb1ELb1ELb0ELb0EEENS1_19SingleTileSchedulerILb1ELb0ELb1ELi128EEEEEEEEEvNT_6ParamsE --------------------------
	.section	.nv.constant0._ZN7cutlass13device_kernelIN5flash19enable_sm80_to_sm89INS1_16FlashAttnFwdSm80INS1_25CollectiveMainloopFwdSm80ILi4ELi1ELb0EN4cute5tupleIJNS5_1CILi128EEENS7_ILi64EEES8_EEELi128ENS_6half_tEfNS_4arch4Sm80ELb1ELb0ELb0ELb1ELb1ELb1ELb1ELb0EEENS1_21CollectiveEpilogueFwdINS6_IJS8_S8_S9_EEENS6_IJNS7_ILi1EEESH_SH_EEESB_SD_Li128ELb1ELb1ELb0ELb0EEENS1_19SingleTileSchedulerILb1ELb0ELb1ELi128EEEEEEEEEvNT_6ParamsE,"a",@progbits
	.sectionflags	@""
	.align	4
.nv.constant0._ZN7cutlass13device_kernelIN5flash19enable_sm80_to_sm89INS1_16FlashAttnFwdSm80INS1_25CollectiveMainloopFwdSm80ILi4ELi1ELb0EN4cute5tupleIJNS5_1CILi128EEENS7_ILi64EEES8_EEELi128ENS_6half_tEfNS_4arch4Sm80ELb1ELb0ELb0ELb1ELb1ELb1ELb1ELb0EEENS1_21CollectiveEpilogueFwdINS6_IJS8_S8_S9_EEENS6_IJNS7_ILi1EEESH_SH_EEESB_SD_Li128ELb1ELb1ELb0ELb0EEENS1_19SingleTileSchedulerILb1ELb0ELb1ELi128EEEEEEEEEvNT_6ParamsE:
	.zero		1576


//--------------------- SYMBOLS --------------------------

	.type		.nv.reservedSmem.offset0,@object
	.size		.nv.reservedSmem.offset0,0x4
